	.headerflags	@"EF_CUDA_TEXMODE_UNIFIED EF_CUDA_64BIT_ADDRESS EF_CUDA_SM75 EF_CUDA_VIRTUAL_SM(EF_CUDA_SM75)"
	.elftype	@"ET_EXEC"


//--------------------- .nv.info                  --------------------------
	.section	.nv.info,"",@"SHT_CUDA_INFO"
	.align	4


	//----- nvinfo : EIATTR_REGCOUNT
	.align		4
        /*0000*/ 	.byte	0x04, 0x2f
        /*0002*/ 	.short	(.L_1 - .L_0)
	.align		4
.L_0:
        /*0004*/ 	.word	index@(clock64)
        /*0008*/ 	.word	0x00000018


	//----- nvinfo : EIATTR_FRAME_SIZE
	.align		4
.L_1:
        /*000c*/ 	.byte	0x04, 0x11
        /*000e*/ 	.short	(.L_3 - .L_2)
	.align		4
.L_2:
        /*0010*/ 	.word	index@(clock64)
        /*0014*/ 	.word	0x00000000


	//----- nvinfo : EIATTR_REGCOUNT
	.align		4
.L_3:
        /*0018*/ 	.byte	0x04, 0x2f
        /*001a*/ 	.short	(.L_5 - .L_4)
	.align		4
.L_4:
        /*001c*/ 	.word	index@(_Z18arraySelfIncrementPii)
        /*0020*/ 	.word	0x0000000b


	//----- nvinfo : EIATTR_FRAME_SIZE
	.align		4
.L_5:
        /*0024*/ 	.byte	0x04, 0x11
        /*0026*/ 	.short	(.L_7 - .L_6)
	.align		4
.L_6:
        /*0028*/ 	.word	index@(_Z18arraySelfIncrementPii)
        /*002c*/ 	.word	0x00000000


	//----- nvinfo : EIATTR_REGCOUNT
	.align		4
.L_7:
        /*0030*/ 	.byte	0x04, 0x2f
        /*0032*/ 	.short	(.L_9 - .L_8)
	.align		4
.L_8:
        /*0034*/ 	.word	index@(_Z12delay_devicef)
        /*0038*/ 	.word	0x0000001c


	//----- nvinfo : EIATTR_FRAME_SIZE
	.align		4
.L_9:
        /*003c*/ 	.byte	0x04, 0x11
        /*003e*/ 	.short	(.L_11 - .L_10)
	.align		4
.L_10:
        /*0040*/ 	.word	index@(_Z12delay_devicef)
        /*0044*/ 	.word	0x00000000


	//----- nvinfo : EIATTR_REGCOUNT
	.align		4
.L_11:
        /*0048*/ 	.byte	0x04, 0x2f
        /*004a*/ 	.short	(.L_13 - .L_12)
	.align		4
.L_12:
        /*004c*/ 	.word	index@(_Z9addKernelPiPKiS1_)
        /*0050*/ 	.word	0x0000001c


	//----- nvinfo : EIATTR_FRAME_SIZE
	.align		4
.L_13:
        /*0054*/ 	.byte	0x04, 0x11
        /*0056*/ 	.short	(.L_15 - .L_14)
	.align		4
.L_14:
        /*0058*/ 	.word	index@(_Z9addKernelPiPKiS1_)
        /*005c*/ 	.word	0x00000000


	//----- nvinfo : EIATTR_REGCOUNT
	.align		4
.L_15:
        /*0060*/ 	.byte	0x04, 0x2f
        /*0062*/ 	.short	(.L_17 - .L_16)
	.align		4
.L_16:
        /*0064*/ 	.word	index@(_Z3addiiPi)
        /*0068*/ 	.word	0x00000008


	//----- nvinfo : EIATTR_FRAME_SIZE
	.align		4
.L_17:
        /*006c*/ 	.byte	0x04, 0x11
        /*006e*/ 	.short	(.L_19 - .L_18)
	.align		4
.L_18:
        /*0070*/ 	.word	index@(_Z3addiiPi)
        /*0074*/ 	.word	0x00000000


	//----- nvinfo : EIATTR_REGCOUNT
	.align		4
.L_19:
        /*0078*/ 	.byte	0x04, 0x2f
        /*007a*/ 	.short	(.L_21 - .L_20)
	.align		4
.L_20:
        /*007c*/ 	.word	index@(_Z10vector_addPKfS0_Pfi)
        /*0080*/ 	.word	0x0000000d


	//----- nvinfo : EIATTR_FRAME_SIZE
	.align		4
.L_21:
        /*0084*/ 	.byte	0x04, 0x11
        /*0086*/ 	.short	(.L_23 - .L_22)
	.align		4
.L_22:
        /*0088*/ 	.word	index@(_Z10vector_addPKfS0_Pfi)
        /*008c*/ 	.word	0x00000000


	//----- nvinfo : EIATTR_REGCOUNT
	.align		4
.L_23:
        /*0090*/ 	.byte	0x04, 0x2f
        /*0092*/ 	.short	(.L_25 - .L_24)
	.align		4
.L_24:
        /*0094*/ 	.word	index@(_Z12sleep_devicef)
        /*0098*/ 	.word	0x0000001c


	//----- nvinfo : EIATTR_FRAME_SIZE
	.align		4
.L_25:
        /*009c*/ 	.byte	0x04, 0x11
        /*009e*/ 	.short	(.L_27 - .L_26)
	.align		4
.L_26:
        /*00a0*/ 	.word	index@(_Z12sleep_devicef)
        /*00a4*/ 	.word	0x00000028


	//----- nvinfo : EIATTR_REGCOUNT
	.align		4
.L_27:
        /*00a8*/ 	.byte	0x04, 0x2f
        /*00aa*/ 	.short	(.L_29 - .L_28)
	.align		4
.L_28:
        /*00ac*/ 	.word	index@(__cuda_sm3x_div_rn_noftz_f32)
        /*00b0*/ 	.word	0x00000018


	//----- nvinfo : EIATTR_FRAME_SIZE
	.align		4
.L_29:
        /*00b4*/ 	.byte	0x04, 0x11
        /*00b6*/ 	.short	(.L_31 - .L_30)
	.align		4
.L_30:
        /*00b8*/ 	.word	index@(__cuda_sm3x_div_rn_noftz_f32)
        /*00bc*/ 	.word	0x00000010


	//----- nvinfo : EIATTR_REGCOUNT
	.align		4
.L_31:
        /*00c0*/ 	.byte	0x04, 0x2f
        /*00c2*/ 	.short	(.L_33 - .L_32)
	.align		4
.L_32:
        /*00c4*/ 	.word	index@(__cuda_sm3x_div_rn_noftz_f32_slowpath)
        /*00c8*/ 	.word	0x00000018


	//----- nvinfo : EIATTR_FRAME_SIZE
	.align		4
.L_33:
        /*00cc*/ 	.byte	0x04, 0x11
        /*00ce*/ 	.short	(.L_35 - .L_34)
	.align		4
.L_34:
        /*00d0*/ 	.word	index@(__cuda_sm3x_div_rn_noftz_f32_slowpath)
        /*00d4*/ 	.word	0x00000000


	//----- nvinfo : EIATTR_MIN_STACK_SIZE
	.align		4
.L_35:
        /*00d8*/ 	.byte	0x04, 0x12
        /*00da*/ 	.short	(.L_37 - .L_36)
	.align		4
.L_36:
        /*00dc*/ 	.word	index@(_Z10vector_addPKfS0_Pfi)
        /*00e0*/ 	.word	0x00000000


	//----- nvinfo : EIATTR_MIN_STACK_SIZE
	.align		4
.L_37:
        /*00e4*/ 	.byte	0x04, 0x12
        /*00e6*/ 	.short	(.L_39 - .L_38)
	.align		4
.L_38:
        /*00e8*/ 	.word	index@(_Z3addiiPi)
        /*00ec*/ 	.word	0x00000000


	//----- nvinfo : EIATTR_MIN_STACK_SIZE
	.align		4
.L_39:
        /*00f0*/ 	.byte	0x04, 0x12
        /*00f2*/ 	.short	(.L_41 - .L_40)
	.align		4
.L_40:
        /*00f4*/ 	.word	index@(_Z9addKernelPiPKiS1_)
        /*00f8*/ 	.word	0x00000038


	//----- nvinfo : EIATTR_MIN_STACK_SIZE
	.align		4
.L_41:
        /*00fc*/ 	.byte	0x04, 0x12
        /*00fe*/ 	.short	(.L_43 - .L_42)
	.align		4
.L_42:
        /*0100*/ 	.word	index@(_Z12delay_devicef)
        /*0104*/ 	.word	0x00000038


	//----- nvinfo : EIATTR_MIN_STACK_SIZE
	.align		4
.L_43:
        /*0108*/ 	.byte	0x04, 0x12
        /*010a*/ 	.short	(.L_45 - .L_44)
	.align		4
.L_44:
        /*010c*/ 	.word	index@(_Z18arraySelfIncrementPii)
        /*0110*/ 	.word	0x00000000
.L_45:


//--------------------- .nv.info.__cuda_sm3x_div_rn_noftz_f32_slowpath --------------------------
	.section	.nv.info.__cuda_sm3x_div_rn_noftz_f32_slowpath,"",@"SHT_CUDA_INFO"
	.align	4


	//----- nvinfo : EIATTR_SW_WAR
	.align		4
        /*0000*/ 	.byte	0x04, 0x36
        /*0002*/ 	.short	(.L_47 - .L_46)
.L_46:
        /*0004*/ 	.word	0x00000001


	//----- nvinfo : EIATTR_CUDA_API_VERSION
	.align		4
.L_47:
        /*0008*/ 	.byte	0x04, 0x37
        /*000a*/ 	.short	(.L_49 - .L_48)
.L_48:
        /*000c*/ 	.word	0x00000071


	//----- nvinfo : EIATTR_CRS_STACK_SIZE
	.align		4
.L_49:
        /*0010*/ 	.byte	0x04, 0x1e
        /*0012*/ 	.short	(.L_51 - .L_50)
.L_50:
        /*0014*/ 	.word	0x00000000
.L_51:


//--------------------- .nv.info.__cuda_sm3x_div_rn_noftz_f32 --------------------------
	.section	.nv.info.__cuda_sm3x_div_rn_noftz_f32,"",@"SHT_CUDA_INFO"
	.align	4


	//----- nvinfo : EIATTR_SW_WAR
	.align		4
        /*0000*/ 	.byte	0x04, 0x36
        /*0002*/ 	.short	(.L_53 - .L_52)
.L_52:
        /*0004*/ 	.word	0x00000001


	//----- nvinfo : EIATTR_CUDA_API_VERSION
	.align		4
.L_53:
        /*0008*/ 	.byte	0x04, 0x37
        /*000a*/ 	.short	(.L_55 - .L_54)
.L_54:
        /*000c*/ 	.word	0x00000071


	//----- nvinfo : EIATTR_CRS_STACK_SIZE
	.align		4
.L_55:
        /*0010*/ 	.byte	0x04, 0x1e
        /*0012*/ 	.short	(.L_57 - .L_56)
.L_56:
        /*0014*/ 	.word	0x00000000
.L_57:


//--------------------- .nv.info._Z12sleep_devicef --------------------------
	.section	.nv.info._Z12sleep_devicef,"",@"SHT_CUDA_INFO"
	.align	4


	//----- nvinfo : EIATTR_SW_WAR
	.align		4
        /*0000*/ 	.byte	0x04, 0x36
        /*0002*/ 	.short	(.L_59 - .L_58)
.L_58:
        /*0004*/ 	.word	0x00000001


	//----- nvinfo : EIATTR_CUDA_API_VERSION
	.align		4
.L_59:
        /*0008*/ 	.byte	0x04, 0x37
        /*000a*/ 	.short	(.L_61 - .L_60)
.L_60:
        /*000c*/ 	.word	0x00000071


	//----- nvinfo : EIATTR_CRS_STACK_SIZE
	.align		4
.L_61:
        /*0010*/ 	.byte	0x04, 0x1e
        /*0012*/ 	.short	(.L_63 - .L_62)
.L_62:
        /*0014*/ 	.word	0x00000000
.L_63:


//--------------------- .nv.info._Z10vector_addPKfS0_Pfi --------------------------
	.section	.nv.info._Z10vector_addPKfS0_Pfi,"",@"SHT_CUDA_INFO"
	.align	4


	//----- nvinfo : EIATTR_SW_WAR
	.align		4
        /*0000*/ 	.byte	0x04, 0x36
        /*0002*/ 	.short	(.L_65 - .L_64)
.L_64:
        /*0004*/ 	.word	0x00000001


	//----- nvinfo : EIATTR_CUDA_API_VERSION
	.align		4
.L_65:
        /*0008*/ 	.byte	0x04, 0x37
        /*000a*/ 	.short	(.L_67 - .L_66)
.L_66:
        /*000c*/ 	.word	0x00000071


	//----- nvinfo : EIATTR_PARAM_CBANK
	.align		4
.L_67:
        /*0010*/ 	.byte	0x04, 0x0a
        /*0012*/ 	.short	(.L_69 - .L_68)
	.align		4
.L_68:
        /*0014*/ 	.word	index@(.nv.constant0._Z10vector_addPKfS0_Pfi)
        /*0018*/ 	.short	0x0160
        /*001a*/ 	.short	0x001c


	//----- nvinfo : EIATTR_CBANK_PARAM_SIZE
	.align		4
.L_69:
        /*001c*/ 	.byte	0x03, 0x19
        /*001e*/ 	.short	0x001c


	//----- nvinfo : EIATTR_KPARAM_INFO
	.align		4
        /*0020*/ 	.byte	0x04, 0x17
        /*0022*/ 	.short	(.L_71 - .L_70)
.L_70:
        /*0024*/ 	.word	0x00000000
        /*0028*/ 	.short	0x0003
        /*002a*/ 	.short	0x0018
        /*002c*/ 	.byte	0x00, 0xf0, 0x11, 0x00


	//----- nvinfo : EIATTR_KPARAM_INFO
	.align		4
.L_71:
        /*0030*/ 	.byte	0x04, 0x17
        /*0032*/ 	.short	(.L_73 - .L_72)
.L_72:
        /*0034*/ 	.word	0x00000000
        /*0038*/ 	.short	0x0002
        /*003a*/ 	.short	0x0010
        /*003c*/ 	.byte	0x00, 0xf0, 0x21, 0x00


	//----- nvinfo : EIATTR_KPARAM_INFO
	.align		4
.L_73:
        /*0040*/ 	.byte	0x04, 0x17
        /*0042*/ 	.short	(.L_75 - .L_74)
.L_74:
        /*0044*/ 	.word	0x00000000
        /*0048*/ 	.short	0x0001
        /*004a*/ 	.short	0x0008
        /*004c*/ 	.byte	0x00, 0xf0, 0x21, 0x00


	//----- nvinfo : EIATTR_KPARAM_INFO
	.align		4
.L_75:
        /*0050*/ 	.byte	0x04, 0x17
        /*0052*/ 	.short	(.L_77 - .L_76)
.L_76:
        /*0054*/ 	.word	0x00000000
        /*0058*/ 	.short	0x0000
        /*005a*/ 	.short	0x0000
        /*005c*/ 	.byte	0x00, 0xf0, 0x21, 0x00


	//----- nvinfo : EIATTR_MAXREG_COUNT
	.align		4
.L_77:
        /*0060*/ 	.byte	0x03, 0x1b
        /*0062*/ 	.short	0x00ff


	//----- nvinfo : EIATTR_EXIT_INSTR_OFFSETS
	.align		4
        /*0064*/ 	.byte	0x04, 0x1c
        /*0066*/ 	.short	(.L_79 - .L_78)


	//   ....[0]....
.L_78:
        /*0068*/ 	.word	0x00000600


	//----- nvinfo : EIATTR_CRS_STACK_SIZE
	.align		4
.L_79:
        /*006c*/ 	.byte	0x04, 0x1e
        /*006e*/ 	.short	(.L_81 - .L_80)
.L_80:
        /*0070*/ 	.word	0x00000000
.L_81:


//--------------------- .nv.info._Z3addiiPi       --------------------------
	.section	.nv.info._Z3addiiPi,"",@"SHT_CUDA_INFO"
	.align	4


	//----- nvinfo : EIATTR_SW_WAR
	.align		4
        /*0000*/ 	.byte	0x04, 0x36
        /*0002*/ 	.short	(.L_83 - .L_82)
.L_82:
        /*0004*/ 	.word	0x00000001


	//----- nvinfo : EIATTR_CUDA_API_VERSION
	.align		4
.L_83:
        /*0008*/ 	.byte	0x04, 0x37
        /*000a*/ 	.short	(.L_85 - .L_84)
.L_84:
        /*000c*/ 	.word	0x00000071


	//----- nvinfo : EIATTR_PARAM_CBANK
	.align		4
.L_85:
        /*0010*/ 	.byte	0x04, 0x0a
        /*0012*/ 	.short	(.L_87 - .L_86)
	.align		4
.L_86:
        /*0014*/ 	.word	index@(.nv.constant0._Z3addiiPi)
        /*0018*/ 	.short	0x0160
        /*001a*/ 	.short	0x0010


	//----- nvinfo : EIATTR_CBANK_PARAM_SIZE
	.align		4
.L_87:
        /*001c*/ 	.byte	0x03, 0x19
        /*001e*/ 	.short	0x0010


	//----- nvinfo : EIATTR_KPARAM_INFO
	.align		4
        /*0020*/ 	.byte	0x04, 0x17
        /*0022*/ 	.short	(.L_89 - .L_88)
.L_88:
        /*0024*/ 	.word	0x00000000
        /*0028*/ 	.short	0x0002
        /*002a*/ 	.short	0x0008
        /*002c*/ 	.byte	0x00, 0xf0, 0x21, 0x00


	//----- nvinfo : EIATTR_KPARAM_INFO
	.align		4
.L_89:
        /*0030*/ 	.byte	0x04, 0x17
        /*0032*/ 	.short	(.L_91 - .L_90)
.L_90:
        /*0034*/ 	.word	0x00000000
        /*0038*/ 	.short	0x0001
        /*003a*/ 	.short	0x0004
        /*003c*/ 	.byte	0x00, 0xf0, 0x11, 0x00


	//----- nvinfo : EIATTR_KPARAM_INFO
	.align		4
.L_91:
        /*0040*/ 	.byte	0x04, 0x17
        /*0042*/ 	.short	(.L_93 - .L_92)
.L_92:
        /*0044*/ 	.word	0x00000000
        /*0048*/ 	.short	0x0000
        /*004a*/ 	.short	0x0000
        /*004c*/ 	.byte	0x00, 0xf0, 0x11, 0x00


	//----- nvinfo : EIATTR_MAXREG_COUNT
	.align		4
.L_93:
        /*0050*/ 	.byte	0x03, 0x1b
        /*0052*/ 	.short	0x00ff


	//----- nvinfo : EIATTR_EXIT_INSTR_OFFSETS
	.align		4
        /*0054*/ 	.byte	0x04, 0x1c
        /*0056*/ 	.short	(.L_95 - .L_94)


	//   ....[0]....
.L_94:
        /*0058*/ 	.word	0x00000190


	//   ....[1]....
        /*005c*/ 	.word	0x000001c0
.L_95:


//--------------------- .nv.info._Z9addKernelPiPKiS1_ --------------------------
	.section	.nv.info._Z9addKernelPiPKiS1_,"",@"SHT_CUDA_INFO"
	.align	4


	//----- nvinfo : EIATTR_SW_WAR
	.align		4
        /*0000*/ 	.byte	0x04, 0x36
        /*0002*/ 	.short	(.L_97 - .L_96)
.L_96:
        /*0004*/ 	.word	0x00000001


	//----- nvinfo : EIATTR_CUDA_API_VERSION
	.align		4
.L_97:
        /*0008*/ 	.byte	0x04, 0x37
        /*000a*/ 	.short	(.L_99 - .L_98)
.L_98:
        /*000c*/ 	.word	0x00000071


	//----- nvinfo : EIATTR_PARAM_CBANK
	.align		4
.L_99:
        /*0010*/ 	.byte	0x04, 0x0a
        /*0012*/ 	.short	(.L_101 - .L_100)
	.align		4
.L_100:
        /*0014*/ 	.word	index@(.nv.constant0._Z9addKernelPiPKiS1_)
        /*0018*/ 	.short	0x0160
        /*001a*/ 	.short	0x0018


	//----- nvinfo : EIATTR_CBANK_PARAM_SIZE
	.align		4
.L_101:
        /*001c*/ 	.byte	0x03, 0x19
        /*001e*/ 	.short	0x0018


	//----- nvinfo : EIATTR_KPARAM_INFO
	.align		4
        /*0020*/ 	.byte	0x04, 0x17
        /*0022*/ 	.short	(.L_103 - .L_102)
.L_102:
        /*0024*/ 	.word	0x00000000
        /*0028*/ 	.short	0x0002
        /*002a*/ 	.short	0x0010
        /*002c*/ 	.byte	0x00, 0xf0, 0x21, 0x00


	//----- nvinfo : EIATTR_KPARAM_INFO
	.align		4
.L_103:
        /*0030*/ 	.byte	0x04, 0x17
        /*0032*/ 	.short	(.L_105 - .L_104)
.L_104:
        /*0034*/ 	.word	0x00000000
        /*0038*/ 	.short	0x0001
        /*003a*/ 	.short	0x0008
        /*003c*/ 	.byte	0x00, 0xf0, 0x21, 0x00


	//----- nvinfo : EIATTR_KPARAM_INFO
	.align		4
.L_105:
        /*0040*/ 	.byte	0x04, 0x17
        /*0042*/ 	.short	(.L_107 - .L_106)
.L_106:
        /*0044*/ 	.word	0x00000000
        /*0048*/ 	.short	0x0000
        /*004a*/ 	.short	0x0000
        /*004c*/ 	.byte	0x00, 0xf0, 0x21, 0x00


	//----- nvinfo : EIATTR_MAXREG_COUNT
	.align		4
.L_107:
        /*0050*/ 	.byte	0x03, 0x1b
        /*0052*/ 	.short	0x00ff


	//----- nvinfo : EIATTR_EXIT_INSTR_OFFSETS
	.align		4
        /*0054*/ 	.byte	0x04, 0x1c
        /*0056*/ 	.short	(.L_109 - .L_108)


	//   ....[0]....
.L_108:
        /*0058*/ 	.word	0x00000580


	//   ....[1]....
        /*005c*/ 	.word	0x000005b0
.L_109:


//--------------------- .nv.info._Z12delay_devicef --------------------------
	.section	.nv.info._Z12delay_devicef,"",@"SHT_CUDA_INFO"
	.align	4


	//----- nvinfo : EIATTR_SW_WAR
	.align		4
        /*0000*/ 	.byte	0x04, 0x36
        /*0002*/ 	.short	(.L_111 - .L_110)
.L_110:
        /*0004*/ 	.word	0x00000001


	//----- nvinfo : EIATTR_CUDA_API_VERSION
	.align		4
.L_111:
        /*0008*/ 	.byte	0x04, 0x37
        /*000a*/ 	.short	(.L_113 - .L_112)
.L_112:
        /*000c*/ 	.word	0x00000071


	//----- nvinfo : EIATTR_PARAM_CBANK
	.align		4
.L_113:
        /*0010*/ 	.byte	0x04, 0x0a
        /*0012*/ 	.short	(.L_115 - .L_114)
	.align		4
.L_114:
        /*0014*/ 	.word	index@(.nv.constant0._Z12delay_devicef)
        /*0018*/ 	.short	0x0160
        /*001a*/ 	.short	0x0004


	//----- nvinfo : EIATTR_CBANK_PARAM_SIZE
	.align		4
.L_115:
        /*001c*/ 	.byte	0x03, 0x19
        /*001e*/ 	.short	0x0004


	//----- nvinfo : EIATTR_KPARAM_INFO
	.align		4
        /*0020*/ 	.byte	0x04, 0x17
        /*0022*/ 	.short	(.L_117 - .L_116)
.L_116:
        /*0024*/ 	.word	0x00000000
        /*0028*/ 	.short	0x0000
        /*002a*/ 	.short	0x0000
        /*002c*/ 	.byte	0x00, 0xf0, 0x11, 0x00


	//----- nvinfo : EIATTR_MAXREG_COUNT
	.align		4
.L_117:
        /*0030*/ 	.byte	0x03, 0x1b
        /*0032*/ 	.short	0x00ff


	//----- nvinfo : EIATTR_EXIT_INSTR_OFFSETS
	.align		4
        /*0034*/ 	.byte	0x04, 0x1c
        /*0036*/ 	.short	(.L_119 - .L_118)


	//   ....[0]....
.L_118:
        /*0038*/ 	.word	0x000000b0


	//   ....[1]....
        /*003c*/ 	.word	0x000000e0
.L_119:


//--------------------- .nv.info._Z18arraySelfIncrementPii --------------------------
	.section	.nv.info._Z18arraySelfIncrementPii,"",@"SHT_CUDA_INFO"
	.align	4


	//----- nvinfo : EIATTR_SW_WAR
	.align		4
        /*0000*/ 	.byte	0x04, 0x36
        /*0002*/ 	.short	(.L_121 - .L_120)
.L_120:
        /*0004*/ 	.word	0x00000001


	//----- nvinfo : EIATTR_CUDA_API_VERSION
	.align		4
.L_121:
        /*0008*/ 	.byte	0x04, 0x37
        /*000a*/ 	.short	(.L_123 - .L_122)
.L_122:
        /*000c*/ 	.word	0x00000071


	//----- nvinfo : EIATTR_PARAM_CBANK
	.align		4
.L_123:
        /*0010*/ 	.byte	0x04, 0x0a
        /*0012*/ 	.short	(.L_125 - .L_124)
	.align		4
.L_124:
        /*0014*/ 	.word	index@(.nv.constant0._Z18arraySelfIncrementPii)
        /*0018*/ 	.short	0x0160
        /*001a*/ 	.short	0x000c


	//----- nvinfo : EIATTR_CBANK_PARAM_SIZE
	.align		4
.L_125:
        /*001c*/ 	.byte	0x03, 0x19
        /*001e*/ 	.short	0x000c


	//----- nvinfo : EIATTR_KPARAM_INFO
	.align		4
        /*0020*/ 	.byte	0x04, 0x17
        /*0022*/ 	.short	(.L_127 - .L_126)
.L_126:
        /*0024*/ 	.word	0x00000000
        /*0028*/ 	.short	0x0001
        /*002a*/ 	.short	0x0008
        /*002c*/ 	.byte	0x00, 0xf0, 0x11, 0x00


	//----- nvinfo : EIATTR_KPARAM_INFO
	.align		4
.L_127:
        /*0030*/ 	.byte	0x04, 0x17
        /*0032*/ 	.short	(.L_129 - .L_128)
.L_128:
        /*0034*/ 	.word	0x00000000
        /*0038*/ 	.short	0x0000
        /*003a*/ 	.short	0x0000
        /*003c*/ 	.byte	0x00, 0xf0, 0x21, 0x00


	//----- nvinfo : EIATTR_MAXREG_COUNT
	.align		4
.L_129:
        /*0040*/ 	.byte	0x03, 0x1b
        /*0042*/ 	.short	0x00ff


	//----- nvinfo : EIATTR_EXIT_INSTR_OFFSETS
	.align		4
        /*0044*/ 	.byte	0x04, 0x1c
        /*0046*/ 	.short	(.L_131 - .L_130)


	//   ....[0]....
.L_130:
        /*0048*/ 	.word	0x00000330


	//----- nvinfo : EIATTR_CRS_STACK_SIZE
	.align		4
.L_131:
        /*004c*/ 	.byte	0x04, 0x1e
        /*004e*/ 	.short	(.L_133 - .L_132)
.L_132:
        /*0050*/ 	.word	0x00000000
.L_133:


//--------------------- .nv.info.clock64          --------------------------
	.section	.nv.info.clock64,"",@"SHT_CUDA_INFO"
	.align	4


	//----- nvinfo : EIATTR_SW_WAR
	.align		4
        /*0000*/ 	.byte	0x04, 0x36
        /*0002*/ 	.short	(.L_135 - .L_134)
.L_134:
        /*0004*/ 	.word	0x00000001


	//----- nvinfo : EIATTR_CUDA_API_VERSION
	.align		4
.L_135:
        /*0008*/ 	.byte	0x04, 0x37
        /*000a*/ 	.short	(.L_137 - .L_136)
.L_136:
        /*000c*/ 	.word	0x00000071
.L_137:


//--------------------- .nv.rel.action            --------------------------
	.section	.nv.rel.action,"",@"SHT_CUDA_RELOCINFO"
	.align	8
	.sectionentsize	8
        /* <DEDUP_REMOVED lines=14> */


//--------------------- .nv.constant0._Z10vector_addPKfS0_Pfi --------------------------
	.section	.nv.constant0._Z10vector_addPKfS0_Pfi,"a",@progbits
	.align	4
.nv.constant0._Z10vector_addPKfS0_Pfi:
	.zero		380


//--------------------- .nv.constant0._Z3addiiPi  --------------------------
	.section	.nv.constant0._Z3addiiPi,"a",@progbits
	.align	4
.nv.constant0._Z3addiiPi:
	.zero		368


//--------------------- .nv.constant0._Z9addKernelPiPKiS1_ --------------------------
	.section	.nv.constant0._Z9addKernelPiPKiS1_,"a",@progbits
	.align	4
.nv.constant0._Z9addKernelPiPKiS1_:
	.zero		376


//--------------------- .nv.constant0._Z12delay_devicef --------------------------
	.section	.nv.constant0._Z12delay_devicef,"a",@progbits
	.align	4
.nv.constant0._Z12delay_devicef:
	.zero		356


//--------------------- .nv.constant0._Z18arraySelfIncrementPii --------------------------
	.section	.nv.constant0._Z18arraySelfIncrementPii,"a",@progbits
	.align	4
.nv.constant0._Z18arraySelfIncrementPii:
	.zero		364


//--------------------- .text.__cuda_sm3x_div_rn_noftz_f32_slowpath --------------------------
	.section	.text.__cuda_sm3x_div_rn_noftz_f32_slowpath,"ax",@progbits
	.sectioninfo	@"SHI_REGISTERS=24"
	.align	128
.text.__cuda_sm3x_div_rn_noftz_f32_slowpath:
        .weak           __cuda_sm3x_div_rn_noftz_f32_slowpath
        .type           __cuda_sm3x_div_rn_noftz_f32_slowpath,@function
        .size           __cuda_sm3x_div_rn_noftz_f32_slowpath,(.L_x_69 - __cuda_sm3x_div_rn_noftz_f32_slowpath)
__cuda_sm3x_div_rn_noftz_f32_slowpath:
[----:B01----:R-:W-:-:S15]  /*0000*/  MOV R5, R5 ;  /* 0x0000000500057202 */ /* 0x003fde0000000f00 */
[----:B01----:R-:W-:-:S15]  /*0010*/  MOV R4, R4 ;  /* 0x0000000400047202 */ /* 0x003fde0000000f00 */
[----:B01----:R-:W-:-:S15]  /*0020*/  MOV R4, R4 ;  /* 0x0000000400047202 */ /* 0x003fde0000000f00 */
[----:B01----:R-:W-:-:S15]  /*0030*/  MOV R5, R5 ;  /* 0x0000000500057202 */ /* 0x003fde0000000f00 */
[----:B01----:R-:W-:-:S15]  /*0040*/  MOV R0, R4 ;  /* 0x0000000400007202 */ /* 0x003fde0000000f00 */
[----:B01----:R-:W-:-:S15]  /*0050*/  MOV R3, R5 ;  /* 0x0000000500037202 */ /* 0x003fde0000000f00 */
[----:B01----:R-:W-:-:S15]  /*0060*/  MOV R0, R0 ;  /* 0x0000000000007202 */ /* 0x003fde0000000f00 */
[----:B01----:R-:W-:-:S15]  /*0070*/  SHF.R.U32.HI R6, RZ, 0x17, R0 ;  /* 0x00000017ff067819 */ /* 0x003fde0000011600 */
[----:B01----:R-:W-:-:S15]  /*0080*/  LOP3.LUT R6, R6, 0xff, RZ, 0xc0, !PT ;  /* 0x000000ff06067812 */ /* 0x003fde00078ec0ff */
[----:B01----:R-:W-:-:S15]  /*0090*/  IADD3 R7, R6, -0x1, RZ ;  /* 0xffffffff06077810 */ /* 0x003fde0007ffe0ff */
[----:B01----:R-:W-:-:S15]  /*00a0*/  MOV R3, R3 ;  /* 0x0000000300037202 */ /* 0x003fde0000000f00 */
[----:B01----:R-:W-:-:S15]  /*00b0*/  SHF.R.U32.HI R8, RZ, 0x17, R3 ;  /* 0x00000017ff087819 */ /* 0x003fde0000011603 */
[----:B01----:R-:W-:-:S15]  /*00c0*/  LOP3.LUT R8, R8, 0xff, RZ, 0xc0, !PT ;  /* 0x000000ff08087812 */ /* 0x003fde00078ec0ff */
[----:B01----:R-:W-:-:S15]  /*00d0*/  IADD3 R9, R8, -0x1, RZ ;  /* 0xffffffff08097810 */ /* 0x003fde0007ffe0ff */
[----:B01----:R-:W-:-:S15]  /*00e0*/  ISETP.GT.U32.AND P0, PT, R7, 0xfd, PT ;  /* 0x000000fd0700780c */ /* 0x003fde0003f04070 */
[----:B01----:R-:W-:-:S15]  /*00f0*/  ISETP.GT.U32.AND P1, PT, R9, 0xfd, PT ;  /* 0x000000fd0900780c */ /* 0x003fde0003f24070 */
[----:B01----:R-:W-:-:S15]  /*0100*/  PLOP3.LUT P0, PT, P0, P1, PT, 0xa8, 0x0 ;  /* 0x000000000000781c */ /* 0x003fde0000703570 */
[----:B01----:R-:W-:-:S15]  /*0110*/  MOV R4, R4 ;  /* 0x0000000400047202 */ /* 0x003fde0000000f00 */
[----:B01----:R-:W-:-:S15]  /*0120*/  MOV R5, R5 ;  /* 0x0000000500057202 */ /* 0x003fde0000000f00 */
[----:B01----:R-:W-:-:S15]  /*0130*/  MOV R10, R0 ;  /* 0x00000000000a7202 */ /* 0x003fde0000000f00 */
[----:B01----:R-:W-:-:S15]  /*0140*/  MOV R6, R6 ;  /* 0x0000000600067202 */ /* 0x003fde0000000f00 */
[----:B01----:R-:W-:-:S15]  /*0150*/  MOV R7, R7 ;  /* 0x0000000700077202 */ /* 0x003fde0000000f00 */
[----:B01----:R-:W-:-:S15]  /*0160*/  MOV R3, R3 ;  /* 0x0000000300037202 */ /* 0x003fde0000000f00 */
[----:B01----:R-:W-:-:S15]  /*0170*/  MOV R0, R8 ;  /* 0x0000000800007202 */ /* 0x003fde0000000f00 */
[----:B01----:R-:W-:-:S15]  /*0180*/  MOV R9, R9 ;  /* 0x0000000900097202 */ /* 0x003fde0000000f00 */
[----:B01----:R-:W0:-:S15]  /*0190*/  BMOV.32.CLEAR RZ, B1 ;  /* 0x0000000001ff7355 */ /* 0x003e1e0000100000 */
[----:B01----:R-:W-:-:S15]  /*01a0*/  BSSY B1, `(.L_x_6) ;  /* 0x00000bc000017945 */ /* 0x003fde0003800000 */
[----:B01----:R-:W0:-:S15]  /*01b0*/  BMOV.32.CLEAR RZ, B0 ;  /* 0x0000000000ff7355 */ /* 0x003e1e0000100000 */
[----:B01----:R-:W-:-:S15]  /*01c0*/  BSSY B0, `(.L_x_7) ;  /* 0x0000048000007945 */ /* 0x003fde0003800000 */
[----:B01----:R-:W-:-:S15]  /*01d0*/  @P0 BRA `(.L_x_8) ;  /* 0x0000003000000947 */ /* 0x003fde0003800000 */
[----:B01----:R-:W-:-:S15]  /*01e0*/  MOV R4, RZ ;  /* 0x000000ff00047202 */ /* 0x003fde0000000f00 */
[----:B01----:R-:W-:-:S15]  /*01f0*/  MOV R4, R4 ;  /* 0x0000000400047202 */ /* 0x003fde0000000f00 */
[----:B01----:R-:W-:-:S15]  /*0200*/  BRA `(.L_x_9) ;  /* 0x0000043000007947 */ /* 0x003fde0003800000 */
.L_x_8:
[----:B01----:R-:W-:-:S15]  /*0210*/  MOV R4, R4 ;  /* 0x0000000400047202 */ /* 0x003fde0000000f00 */
[----:B01----:R-:W-:-:S15]  /*0220*/  FADD.FTZ R8, -RZ, |R4| ;  /* 0x40000004ff087221 */ /* 0x003fde0000010100 */
[----:B01----:R-:W-:-:S15]  /*0230*/  MOV R11, 0x7f800000 ;  /* 0x7f800000000b7802 */ /* 0x003fde0000000f00 */
[----:B01----:R-:W-:-:S15]  /*0240*/  MOV R11, R11 ;  /* 0x0000000b000b7202 */ /* 0x003fde0000000f00 */
[----:B01----:R-:W-:-:S15]  /*0250*/  FSETP.GTU.FTZ.AND P0, PT, R8, R11, PT ;  /* 0x0000000b0800720b */ /* 0x003fde0003f1c000 */
[----:B01----:R-:W-:-:S15]  /*0260*/  MOV R8, R8 ;  /* 0x0000000800087202 */ /* 0x003fde0000000f00 */
[----:B01----:R-:W-:-:S15]  /*0270*/  MOV R11, R11 ;  /* 0x0000000b000b7202 */ /* 0x003fde0000000f00 */
[----:B01----:R-:W-:-:S15]  /*0280*/  @P0 BREAK B0 ;  /* 0x0000000000000942 */ /* 0x003fde0003800000 */
[----:B01----:R-:W-:-:S15]  /*0290*/  @P0 BRA `(.L_x_10) ;  /* 0x00000a6000000947 */ /* 0x003fde0003800000 */
[----:B01----:R-:W-:-:S15]  /*02a0*/  MOV R5, R5 ;  /* 0x0000000500057202 */ /* 0x003fde0000000f00 */
[----:B01----:R-:W-:-:S15]  /*02b0*/  FADD.FTZ R12, -RZ, |R5| ;  /* 0x40000005ff0c7221 */ /* 0x003fde0000010100 */
[----:B01----:R-:W-:-:S15]  /*02c0*/  FSETP.GTU.FTZ.AND P0, PT, R12, R11, PT ;  /* 0x0000000b0c00720b */ /* 0x003fde0003f1c000 */
[----:B01----:R-:W-:-:S15]  /*02d0*/  MOV R12, R12 ;  /* 0x0000000c000c7202 */ /* 0x003fde0000000f00 */
[----:B01----:R-:W-:-:S15]  /*02e0*/  @P0 BREAK B0 ;  /* 0x0000000000000942 */ /* 0x003fde0003800000 */
[----:B01----:R-:W-:-:S15]  /*02f0*/  @P0 BRA `(.L_x_10) ;  /* 0x00000a0000000947 */ /* 0x003fde0003800000 */
[----:B01----:R-:W-:-:S15]  /*0300*/  LOP3.LUT R13, R3, R10, RZ, 0xfc, !PT ;  /* 0x0000000a030d7212 */ /* 0x003fde00078efcff */
[----:B01----:R-:W-:-:S15]  /*0310*/  LOP3.LUT R13, R13, 0x7fffffff, RZ, 0xc0, !PT ;  /* 0x7fffffff0d0d7812 */ /* 0x003fde00078ec0ff */
[----:B01----:R-:W-:-:S15]  /*0320*/  ISETP.EQ.AND P0, PT, R13, RZ, PT ;  /* 0x000000ff0d00720c */ /* 0x003fde0003f02270 */
[----:B01----:R-:W-:-:S15]  /*0330*/  @P0 BREAK B0 ;  /* 0x0000000000000942 */ /* 0x003fde0003800000 */
[----:B01----:R-:W-:-:S15]  /*0340*/  @P0 BRA `(.L_x_11) ;  /* 0x0000095000000947 */ /* 0x003fde0003800000 */
[----:B01----:R-:W-:-:S15]  /*0350*/  FSETP.EQ.FTZ.AND P0, PT, R8, R11, PT ;  /* 0x0000000b0800720b */ /* 0x003fde0003f12000 */
[----:B01----:R-:W-:-:S15]  /*0360*/  FSETP.EQ.FTZ.AND P1, PT, R12, R11, PT ;  /* 0x0000000b0c00720b */ /* 0x003fde0003f32000 */
[----:B01----:R-:W-:-:S15]  /*0370*/  PLOP3.LUT P2, PT, P0, P1, PT, 0x80, 0x0 ;  /* 0x000000000000781c */ /* 0x003fde0000743070 */
[----:B01----:R-:W-:-:S15]  /*0380*/  PLOP3.LUT P0, PT, P0, PT, PT, 0x80, 0x0 ;  /* 0x000000000000781c */ /* 0x003fde000070f070 */
[----:B01----:R-:W-:-:S15]  /*0390*/  PLOP3.LUT P1, PT, P1, PT, PT, 0x80, 0x0 ;  /* 0x000000000000781c */ /* 0x003fde0000f2f070 */
[----:B01----:R-:W-:-:S15]  /*03a0*/  @P2 BREAK B0 ;  /* 0x0000000000002942 */ /* 0x003fde0003800000 */
[----:B01----:R-:W-:-:S15]  /*03b0*/  @P2 BRA `(.L_x_11) ;  /* 0x000008e000002947 */ /* 0x003fde0003800000 */
[----:B01----:R-:W-:-:S15]  /*03c0*/  LOP3.LUT R8, R10, 0x7fffffff, RZ, 0xc0, !PT ;  /* 0x7fffffff0a087812 */ /* 0x003fde00078ec0ff */
[----:B01----:R-:W-:-:S15]  /*03d0*/  ISETP.EQ.AND P2, PT, R8, RZ, PT ;  /* 0x000000ff0800720c */ /* 0x003fde0003f42270 */
[----:B01----:R-:W-:-:S15]  /*03e0*/  PLOP3.LUT P1, PT, P1, P2, PT, 0xa8, 0x0 ;  /* 0x000000000000781c */ /* 0x003fde0000f25570 */
[----:B01----:R-:W-:-:S15]  /*03f0*/  @P1 BREAK B0 ;  /* 0x0000000000001942 */ /* 0x003fde0003800000 */
[----:B01----:R-:W-:-:S15]  /*0400*/  @P1 BRA `(.L_x_12) ;  /* 0x0000083000001947 */ /* 0x003fde0003800000 */
[----:B01----:R-:W-:-:S15]  /*0410*/  LOP3.LUT R8, R3, 0x7fffffff, RZ, 0xc0, !PT ;  /* 0x7fffffff03087812 */ /* 0x003fde00078ec0ff */
[----:B01----:R-:W-:-:S15]  /*0420*/  ISETP.EQ.AND P1, PT, R8, RZ, PT ;  /* 0x000000ff0800720c */ /* 0x003fde0003f22270 */
[----:B01----:R-:W-:-:S15]  /*0430*/  PLOP3.LUT P0, PT, P0, P1, PT, 0xa8, 0x0 ;  /* 0x000000000000781c */ /* 0x003fde0000703570 */
[----:B01----:R-:W-:-:S15]  /*0440*/  @P0 BREAK B0 ;  /* 0x0000000000000942 */ /* 0x003fde0003800000 */
[----:B01----:R-:W-:-:S15]  /*0450*/  @P0 BRA `(.L_x_13) ;  /* 0x0000077000000947 */ /* 0x003fde0003800000 */
[----:B01----:R-:W-:-:S15]  /*0460*/  ISETP.LT.AND P0, PT, R7, RZ, PT ;  /* 0x000000ff0700720c */ /* 0x003fde0003f01270 */
[----:B01----:R-:W0:-:S15]  /*0470*/  BMOV.32.CLEAR RZ, B2 ;  /* 0x0000000002ff7355 */ /* 0x003e1e0000100000 */
[----:B01----:R-:W-:-:S15]  /*0480*/  BSSY B2, `(.L_x_14) ;  /* 0x000000d000027945 */ /* 0x003fde0003800000 */
[----:B01----:R-:W-:-:S15]  /*0490*/  @P0 BRA `(.L_x_15) ;  /* 0x0000003000000947 */ /* 0x003fde0003800000 */
[----:B01----:R-:W-:-:S15]  /*04a0*/  MOV R4, RZ ;  /* 0x000000ff00047202 */ /* 0x003fde0000000f00 */
[----:B01----:R-:W-:-:S15]  /*04b0*/  MOV R4, R4 ;  /* 0x0000000400047202 */ /* 0x003fde0000000f00 */
[----:B01----:R-:W-:-:S15]  /*04c0*/  BRA `(.L_x_16) ;  /* 0x0000008000007947 */ /* 0x003fde0003800000 */
.L_x_15:
[----:B01----:R-:W-:-:S15]  /*04d0*/  MOV R7, RZ ;  /* 0x000000ff00077202 */ /* 0x003fde0000000f00 */
[----:B01----:R-:W-:-:S15]  /*04e0*/  MOV R8, 0x5f800000 ;  /* 0x5f80000000087802 */ /* 0x003fde0000000f00 */
[----:B01----:R-:W-:-:S15]  /*04f0*/  MOV R4, R4 ;  /* 0x0000000400047202 */ /* 0x003fde0000000f00 */
[----:B01----:R-:W-:-:S15]  /*0500*/  FFMA R4, R4, R8, R7 ;  /* 0x0000000804047223 */ /* 0x003fde0000000007 */
[----:B01----:R-:W-:-:S15]  /*0510*/  MOV R4, R4 ;  /* 0x0000000400047202 */ /* 0x003fde0000000f00 */
[----:B01----:R-:W-:-:S15]  /*0520*/  MOV R7, 0xffffffc0 ;  /* 0xffffffc000077802 */ /* 0x003fde0000000f00 */
[----:B01----:R-:W-:-:S15]  /*0530*/  MOV R10, R4 ;  /* 0x00000004000a7202 */ /* 0x003fde0000000f00 */
[----:B01----:R-:W-:-:S15]  /*0540*/  MOV R4, R7 ;  /* 0x0000000700047202 */ /* 0x003fde0000000f00 */
.L_x_16:
[----:B01----:R-:W-:-:S15]  /*0550*/  BSYNC B2 ;  /* 0x0000000000027941 */ /* 0x003fde0003800000 */
.L_x_14:
[----:B01----:R-:W-:-:S15]  /*0560*/  ISETP.LT.AND P0, PT, R9, RZ, PT ;  /* 0x000000ff0900720c */ /* 0x003fde0003f01270 */
[----:B01----:R-:W0:-:S15]  /*0570*/  BMOV.32.CLEAR RZ, B2 ;  /* 0x0000000002ff7355 */ /* 0x003e1e0000100000 */
[----:B01----:R-:W-:-:S15]  /*0580*/  BSSY B2, `(.L_x_9) ;  /* 0x000000b000027945 */ /* 0x003fde0003800000 */
[----:B01----:R-:W-:-:S15]  /*0590*/  @P0 BRA `(.L_x_17) ;  /* 0x0000001000000947 */ /* 0x003fde0003800000 */
[----:B01----:R-:W-:-:S15]  /*05a0*/  BRA `(.L_x_18) ;  /* 0x0000008000007947 */ /* 0x003fde0003800000 */
.L_x_17:
[----:B01----:R-:W-:-:S15]  /*05b0*/  MOV R3, RZ ;  /* 0x000000ff00037202 */ /* 0x003fde0000000f00 */
[----:B01----:R-:W-:-:S15]  /*05c0*/  MOV R7, 0x5f800000 ;  /* 0x5f80000000077802 */ /* 0x003fde0000000f00 */
[----:B01----:R-:W-:-:S15]  /*05d0*/  MOV R5, R5 ;  /* 0x0000000500057202 */ /* 0x003fde0000000f00 */
[----:B01----:R-:W-:-:S15]  /*05e0*/  FFMA R3, R5, R7, R3 ;  /* 0x0000000705037223 */ /* 0x003fde0000000003 */
[----:B01----:R-:W-:-:S15]  /*05f0*/  MOV R3, R3 ;  /* 0x0000000300037202 */ /* 0x003fde0000000f00 */
[----:B01----:R-:W-:-:S15]  /*0600*/  IADD3 R4, R4, 0x40, RZ ;  /* 0x0000004004047810 */ /* 0x003fde0007ffe0ff */
[----:B01----:R-:W-:-:S15]  /*0610*/  MOV R3, R3 ;  /* 0x0000000300037202 */ /* 0x003fde0000000f00 */
[----:B01----:R-:W-:-:S15]  /*0620*/  MOV R4, R4 ;  /* 0x0000000400047202 */ /* 0x003fde0000000f00 */
.L_x_18:
[----:B01----:R-:W-:-:S15]  /*0630*/  BSYNC B2 ;  /* 0x0000000000027941 */ /* 0x003fde0003800000 */
.L_x_9:
[----:B01----:R-:W-:-:S15]  /*0640*/  BSYNC B0 ;  /* 0x0000000000007941 */ /* 0x003fde0003800000 */
.L_x_7:
[----:B01----:R-:W-:-:S15]  /*0650*/  IADD3 R6, R6, -0x7f, RZ ;  /* 0xffffff8106067810 */ /* 0x003fde0007ffe0ff */
[----:B01----:R-:W-:-:S15]  /*0660*/  SHF.L.U32 R5, R6, 0x17, RZ ;  /* 0x0000001706057819 */ /* 0x003fde00000006ff */
[----:B01----:R-:W-:-:S15]  /*0670*/  IADD3 R5, R10, -R5, RZ ;  /* 0x800000050a057210 */ /* 0x003fde0007ffe0ff */
[----:B01----:R-:W-:-:S15]  /*0680*/  MOV R5, R5 ;  /* 0x0000000500057202 */ /* 0x003fde0000000f00 */
[----:B01----:R-:W-:-:S15]  /*0690*/  SHF.L.U32 R7, R0, 0x17, RZ ;  /* 0x0000001700077819 */ /* 0x003fde00000006ff */
[----:B01----:R-:W-:-:S15]  /*06a0*/  IADD3 R7, R7, -0x3f800000, RZ ;  /* 0xc080000007077810 */ /* 0x003fde0007ffe0ff */
[----:B01----:R-:W-:-:S15]  /*06b0*/  IADD3 R7, R3, -R7, RZ ;  /* 0x8000000703077210 */ /* 0x003fde0007ffe0ff */
[----:B01----:R-:W-:-:S15]  /*06c0*/  MOV R7, R7 ;  /* 0x0000000700077202 */ /* 0x003fde0000000f00 */
[----:B01----:R1:W0:-:S15]  /*06d0*/  MUFU.RCP R3, R7 ;  /* 0x0000000700037308 */ /* 0x00321e0000001000 */
[----:B01----:R-:W-:-:S15]  /*06e0*/  FADD.FTZ R7, -RZ, -R7 ;  /* 0x80000007ff077221 */ /* 0x003fde0000010100 */
[----:B01----:R-:W-:-:S15]  /*06f0*/  MOV R8, 0x3f800000 ;  /* 0x3f80000000087802 */ /* 0x003fde0000000f00 */
[----:B01----:R-:W-:-:S15]  /*0700*/  FFMA R8, R7, R3, R8 ;  /* 0x0000000307087223 */ /* 0x003fde0000000008 */
[----:B01----:R-:W-:-:S15]  /*0710*/  FFMA R8, R3, R8, R3 ;  /* 0x0000000803087223 */ /* 0x003fde0000000003 */
[----:B01----:R-:W-:-:S15]  /*0720*/  MOV R3, RZ ;  /* 0x000000ff00037202 */ /* 0x003fde0000000f00 */
[----:B01----:R-:W-:-:S15]  /*0730*/  FFMA R3, R5, R8, R3 ;  /* 0x0000000805037223 */ /* 0x003fde0000000003 */
[----:B01----:R-:W-:-:S15]  /*0740*/  FFMA R9, R7, R3, R5 ;  /* 0x0000000307097223 */ /* 0x003fde0000000005 */
[----:B01----:R-:W-:-:S15]  /*0750*/  FFMA R9, R9, R8, R3 ;  /* 0x0000000809097223 */ /* 0x003fde0000000003 */
[----:B01----:R-:W-:-:S15]  /*0760*/  FFMA R5, R7, R9, R5 ;  /* 0x0000000907057223 */ /* 0x003fde0000000005 */
[----:B01----:R-:W-:-:S15]  /*0770*/  FFMA R3, R5, R8, R9 ;  /* 0x0000000805037223 */ /* 0x003fde0000000009 */
[----:B01----:R-:W-:-:S15]  /*0780*/  MOV R3, R3 ;  /* 0x0000000300037202 */ /* 0x003fde0000000f00 */
[----:B01----:R-:W-:-:S15]  /*0790*/  SHF.R.U32.HI R7, RZ, 0x17, R3 ;  /* 0x00000017ff077819 */ /* 0x003fde0000011603 */
[----:B01----:R-:W-:-:S15]  /*07a0*/  LOP3.LUT R7, R7, 0xff, RZ, 0xc0, !PT ;  /* 0x000000ff07077812 */ /* 0x003fde00078ec0ff */
[----:B01----:R-:W-:-:S15]  /*07b0*/  MOV R10, 0x7f ;  /* 0x0000007f000a7802 */ /* 0x003fde0000000f00 */
[----:B01----:R-:W-:-:S15]  /*07c0*/  IADD3 R10, R10, -R0, RZ ;  /* 0x800000000a0a7210 */ /* 0x003fde0007ffe0ff */
[----:B01----:R-:W-:-:S15]  /*07d0*/  IADD3 R10, R10, R6, RZ ;  /* 0x000000060a0a7210 */ /* 0x003fde0007ffe0ff */
[----:B01----:R-:W-:-:S15]  /*07e0*/  IADD3 R10, R10, R4, RZ ;  /* 0x000000040a0a7210 */ /* 0x003fde0007ffe0ff */
[----:B01----:R-:W-:-:S15]  /*07f0*/  IADD3 R7, R10, R7, RZ ;  /* 0x000000070a077210 */ /* 0x003fde0007ffe0ff */
[----:B01----:R-:W-:-:S15]  /*0800*/  IADD3 R0, R7, -0x1, RZ ;  /* 0xffffffff07007810 */ /* 0x003fde0007ffe0ff */
[----:B01----:R-:W-:-:S15]  /*0810*/  ISETP.LT.U32.AND P0, PT, R0, 0xfe, PT ;  /* 0x000000fe0000780c */ /* 0x003fde0003f01070 */
        /* <DEDUP_REMOVED lines=8> */
[----:B01----:R-:W-:-:S15]  /*08a0*/  @P0 BRA `(.L_x_20) ;  /* 0x0000029000000947 */ /* 0x003fde0003800000 */
[----:B01----:R-:W-:-:S15]  /*08b0*/  ISETP.GT.AND P0, PT, R7, 0xfe, PT ;  /* 0x000000fe0700780c */ /* 0x003fde0003f04270 */
[----:B01----:R-:W-:-:S15]  /*08c0*/  @P0 BRA `(.L_x_21) ;  /* 0x0000023000000947 */ /* 0x003fde0003800000 */
[----:B01----:R-:W-:-:S15]  /*08d0*/  ISETP.LT.AND P0, PT, R7, 0x1, PT ;  /* 0x000000010700780c */ /* 0x003fde0003f01270 */
[----:B01----:R-:W-:-:S15]  /*08e0*/  @P0 BRA `(.L_x_22) ;  /* 0x0000001000000947 */ /* 0x003fde0003800000 */
[----:B01----:R-:W-:-:S15]  /*08f0*/  BRA `(.L_x_23) ;  /* 0x0000028000007947 */ /* 0x003fde0003800000 */
.L_x_22:
[----:B01----:R-:W-:-:S15]  /*0900*/  ISETP.LT.AND P0, PT, R7, -0x18, PT ;  /* 0xffffffe80700780c */ /* 0x003fde0003f01270 */
[----:B01----:R-:W-:-:S15]  /*0910*/  LOP3.LUT R3, R3, 0x80000000, RZ, 0xc0, !PT ;  /* 0x8000000003037812 */ /* 0x003fde00078ec0ff */
[----:B01----:R-:W-:-:S15]  /*0920*/  MOV R3, R3 ;  /* 0x0000000300037202 */ /* 0x003fde0000000f00 */
[----:B01----:R-:W-:-:S15]  /*0930*/  @P0 BRA `(.L_x_23) ;  /* 0x0000024000000947 */ /* 0x003fde0003800000 */
[----:B01----:R-:W-:-:S15]  /*0940*/  FFMA.RP R0, R5, R8, R9 ;  /* 0x0000000805007223 */ /* 0x003fde0000008009 */
[----:B01----:R-:W-:-:S15]  /*0950*/  FFMA.RM R4, R5, R8, R9 ;  /* 0x0000000805047223 */ /* 0x003fde0000004009 */
[----:B01----:R-:W-:-:S15]  /*0960*/  FSETP.NEU.FTZ.AND P0, PT, R0, R4, PT ;  /* 0x000000040000720b */ /* 0x003fde0003f1d000 */
[----:B01----:R-:W-:-:S15]  /*0970*/  FFMA.RZ R5, R5, R8, R9 ;  /* 0x0000000805057223 */ /* 0x003fde000000c009 */
[----:B01----:R-:W-:-:S15]  /*0980*/  MOV R5, R5 ;  /* 0x0000000500057202 */ /* 0x003fde0000000f00 */
[----:B01----:R-:W-:-:S15]  /*0990*/  LOP3.LUT R5, R5, 0x7fffff, RZ, 0xc0, !PT ;  /* 0x007fffff05057812 */ /* 0x003fde00078ec0ff */
[----:B01----:R-:W-:-:S15]  /*09a0*/  LOP3.LUT R5, R5, 0x800000, RZ, 0xfc, !PT ;  /* 0x0080000005057812 */ /* 0x003fde00078efcff */
[----:B01----:R-:W-:-:S15]  /*09b0*/  IADD3 R0, R7, 0x20, RZ ;  /* 0x0000002007007810 */ /* 0x003fde0007ffe0ff */
[----:B01----:R-:W-:-:S15]  /*09c0*/  SHF.L.U32 R0, R5, R0, RZ ;  /* 0x0000000005007219 */ /* 0x003fde00000006ff */
[----:B01----:R-:W-:-:S15]  /*09d0*/  ISETP.NE.AND P1, PT, R0, RZ, PT ;  /* 0x000000ff0000720c */ /* 0x003fde0003f25270 */
[----:B01----:R-:W-:-:S15]  /*09e0*/  ISETP.EQ.AND P2, PT, R7, RZ, PT ;  /* 0x000000ff0700720c */ /* 0x003fde0003f42270 */
[----:B01----:R-:W-:-:S15]  /*09f0*/  IADD3 R0, RZ, -R7, RZ ;  /* 0x80000007ff007210 */ /* 0x003fde0007ffe0ff */
[----:B01----:R-:W-:-:S15]  /*0a00*/  MOV R0, R0 ;  /* 0x0000000000007202 */ /* 0x003fde0000000f00 */
[----:B01----:R-:W-:-:S15]  /*0a10*/  MOV R0, R0 ;  /* 0x0000000000007202 */ /* 0x003fde0000000f00 */
[----:B01----:R-:W-:-:S15]  /*0a20*/  SEL R0, RZ, R0, P2 ;  /* 0x00000000ff007207 */ /* 0x003fde0001000000 */
[----:B01----:R-:W-:-:S15]  /*0a30*/  SHF.R.U32.HI R0, RZ, R0, R5 ;  /* 0x00000000ff007219 */ /* 0x003fde0000011605 */
[----:B01----:R-:W-:-:S15]  /*0a40*/  ISETP.NE.AND P2, PT, R7, RZ, PT ;  /* 0x000000ff0700720c */ /* 0x003fde0003f45270 */
[----:B01----:R-:W-:-:S15]  /*0a50*/  PLOP3.LUT P1, PT, P1, P2, PT, 0x80, 0x0 ;  /* 0x000000000000781c */ /* 0x003fde0000f25070 */
[----:B01----:R-:W-:-:S15]  /*0a60*/  PLOP3.LUT P0, PT, P0, P1, PT, 0xa8, 0x0 ;  /* 0x000000000000781c */ /* 0x003fde0000703570 */
[----:B01----:R-:W-:-:S15]  /*0a70*/  SEL R4, RZ, 0x1, !P0 ;  /* 0x00000001ff047807 */ /* 0x003fde0004000000 */
[----:B01----:R-:W-:-:S15]  /*0a80*/  SHF.R.U32.HI R5, RZ, 0x1, R0 ;  /* 0x00000001ff057819 */ /* 0x003fde0000011600 */
[----:B01----:R-:W-:-:S15]  /*0a90*/  LOP3.LUT R6, R5, 0x1, RZ, 0xc0, !PT ;  /* 0x0000000105067812 */ /* 0x003fde00078ec0ff */
[----:B01----:R-:W-:-:S15]  /*0aa0*/  LOP3.LUT R4, R4, R6, RZ, 0xfc, !PT ;  /* 0x0000000604047212 */ /* 0x003fde00078efcff */
[----:B01----:R-:W-:-:S15]  /*0ab0*/  LOP3.LUT R4, R4, R0, RZ, 0xc0, !PT ;  /* 0x0000000004047212 */ /* 0x003fde00078ec0ff */
[----:B01----:R-:W-:-:S15]  /*0ac0*/  IADD3 R4, R4, R5, RZ ;  /* 0x0000000504047210 */ /* 0x003fde0007ffe0ff */
[----:B01----:R-:W-:-:S15]  /*0ad0*/  LOP3.LUT R3, R4, R3, RZ, 0xfc, !PT ;  /* 0x0000000304037212 */ /* 0x003fde00078efcff */
[----:B01----:R-:W-:-:S15]  /*0ae0*/  MOV R3, R3 ;  /* 0x0000000300037202 */ /* 0x003fde0000000f00 */
[----:B01----:R-:W-:-:S15]  /*0af0*/  BRA `(.L_x_23) ;  /* 0x0000008000007947 */ /* 0x003fde0003800000 */
.L_x_21:
[----:B01----:R-:W-:-:S15]  /*0b00*/  LOP3.LUT R3, R3, 0x80000000, RZ, 0xc0, !PT ;  /* 0x8000000003037812 */ /* 0x003fde00078ec0ff */
[----:B01----:R-:W-:-:S15]  /*0b10*/  LOP3.LUT R3, R3, 0x7f800000, RZ, 0xfc, !PT ;  /* 0x7f80000003037812 */ /* 0x003fde00078efcff */
[----:B01----:R-:W-:-:S15]  /*0b20*/  MOV R3, R3 ;  /* 0x0000000300037202 */ /* 0x003fde0000000f00 */
[----:B01----:R-:W-:-:S15]  /*0b30*/  BRA `(.L_x_23) ;  /* 0x0000004000007947 */ /* 0x003fde0003800000 */
.L_x_20:
[----:B01----:R-:W-:-:S15]  /*0b40*/  SHF.L.U32 R10, R10, 0x17, RZ ;  /* 0x000000170a0a7819 */ /* 0x003fde00000006ff */
[----:B01----:R-:W-:-:S15]  /*0b50*/  IADD3 R3, R10, R3, RZ ;  /* 0x000000030a037210 */ /* 0x003fde0007ffe0ff */
[----:B01----:R-:W-:-:S15]  /*0b60*/  MOV R3, R3 ;  /* 0x0000000300037202 */ /* 0x003fde0000000f00 */
[----:B01----:R-:W-:-:S15]  /*0b70*/  BRA `(.L_x_23) ;  /* 0x0000000000007947 */ /* 0x003fde0003800000 */
.L_x_23:
[----:B01----:R-:W-:-:S15]  /*0b80*/  BSYNC B0 ;  /* 0x0000000000007941 */ /* 0x003fde0003800000 */
.L_x_19:
[----:B01----:R-:W-:-:S15]  /*0b90*/  MOV R3, R3 ;  /* 0x0000000300037202 */ /* 0x003fde0000000f00 */
[----:B01----:R-:W-:-:S15]  /*0ba0*/  MOV R3, R3 ;  /* 0x0000000300037202 */ /* 0x003fde0000000f00 */
[----:B01----:R-:W-:-:S15]  /*0bb0*/  MOV R4, R3 ;  /* 0x0000000300047202 */ /* 0x003fde0000000f00 */
[----:B01----:R-:W-:-:S15]  /*0bc0*/  BRA `(.L_x_24) ;  /* 0x0000019000007947 */ /* 0x003fde0003800000 */
.L_x_13:
[----:B01----:R-:W-:-:S15]  /*0bd0*/  LOP3.LUT R3, R3, R10, RZ, 0x3c, !PT ;  /* 0x0000000a03037212 */ /* 0x003fde00078e3cff */
[----:B01----:R-:W-:-:S15]  /*0be0*/  LOP3.LUT R3, R3, 0x80000000, RZ, 0xc0, !PT ;  /* 0x8000000003037812 */ /* 0x003fde00078ec0ff */
[----:B01----:R-:W-:-:S15]  /*0bf0*/  LOP3.LUT R3, R3, 0x7f800000, RZ, 0xfc, !PT ;  /* 0x7f80000003037812 */ /* 0x003fde00078efcff */
[----:B01----:R-:W-:-:S15]  /*0c00*/  MOV R3, R3 ;  /* 0x0000000300037202 */ /* 0x003fde0000000f00 */
[----:B01----:R-:W-:-:S15]  /*0c10*/  MOV R3, R3 ;  /* 0x0000000300037202 */ /* 0x003fde0000000f00 */
[----:B01----:R-:W-:-:S15]  /*0c20*/  MOV R4, R3 ;  /* 0x0000000300047202 */ /* 0x003fde0000000f00 */
[----:B01----:R-:W-:-:S15]  /*0c30*/  BRA `(.L_x_24) ;  /* 0x0000012000007947 */ /* 0x003fde0003800000 */
.L_x_12:
[----:B01----:R-:W-:-:S15]  /*0c40*/  LOP3.LUT R3, R3, R10, RZ, 0x3c, !PT ;  /* 0x0000000a03037212 */ /* 0x003fde00078e3cff */
[----:B01----:R-:W-:-:S15]  /*0c50*/  LOP3.LUT R3, R3, 0x80000000, RZ, 0xc0, !PT ;  /* 0x8000000003037812 */ /* 0x003fde00078ec0ff */
[----:B01----:R-:W-:-:S15]  /*0c60*/  MOV R3, R3 ;  /* 0x0000000300037202 */ /* 0x003fde0000000f00 */
[----:B01----:R-:W-:-:S15]  /*0c70*/  MOV R3, R3 ;  /* 0x0000000300037202 */ /* 0x003fde0000000f00 */
[----:B01----:R-:W-:-:S15]  /*0c80*/  MOV R4, R3 ;  /* 0x0000000300047202 */ /* 0x003fde0000000f00 */
[----:B01----:R-:W-:-:S15]  /*0c90*/  BRA `(.L_x_24) ;  /* 0x000000c000007947 */ /* 0x003fde0003800000 */
.L_x_11:
[----:B01----:R-:W-:-:S15]  /*0ca0*/  MOV R0, 0xffc00000 ;  /* 0xffc0000000007802 */ /* 0x003fde0000000f00 */
[----:B01----:R-:W-:-:S15]  /*0cb0*/  MOV R0, R0 ;  /* 0x0000000000007202 */ /* 0x003fde0000000f00 */
[----:B01----:R1:W0:-:S15]  /*0cc0*/  MUFU.RSQ R0, R0 ;  /* 0x0000000000007308 */ /* 0x00321e0000001400 */
[----:B01----:R-:W-:-:S15]  /*0cd0*/  MOV R0, R0 ;  /* 0x0000000000007202 */ /* 0x003fde0000000f00 */
[----:B01----:R-:W-:-:S15]  /*0ce0*/  MOV R4, R0 ;  /* 0x0000000000047202 */ /* 0x003fde0000000f00 */
[----:B01----:R-:W-:-:S15]  /*0cf0*/  BRA `(.L_x_24) ;  /* 0x0000006000007947 */ /* 0x003fde0003800000 */
.L_x_10:
[----:B01----:R-:W-:-:S15]  /*0d00*/  MOV R4, R4 ;  /* 0x0000000400047202 */ /* 0x003fde0000000f00 */
[----:B01----:R-:W-:-:S15]  /*0d10*/  MOV R5, R5 ;  /* 0x0000000500057202 */ /* 0x003fde0000000f00 */
[----:B01----:R-:W-:-:S15]  /*0d20*/  FADD.FTZ R4, R4, R5 ;  /* 0x0000000504047221 */ /* 0x003fde0000010000 */
[----:B01----:R-:W-:-:S15]  /*0d30*/  MOV R4, R4 ;  /* 0x0000000400047202 */ /* 0x003fde0000000f00 */
[----:B01----:R-:W-:-:S15]  /*0d40*/  MOV R4, R4 ;  /* 0x0000000400047202 */ /* 0x003fde0000000f00 */
[----:B01----:R-:W-:-:S15]  /*0d50*/  BRA `(.L_x_24) ;  /* 0x0000000000007947 */ /* 0x003fde0003800000 */
.L_x_24:
[----:B01----:R-:W-:-:S15]  /*0d60*/  BSYNC B1 ;  /* 0x0000000000017941 */ /* 0x003fde0003800000 */
.L_x_6:
[----:B01----:R-:W-:-:S15]  /*0d70*/  MOV R4, R4 ;  /* 0x0000000400047202 */ /* 0x003fde0000000f00 */
[----:B01----:R-:W-:-:S15]  /*0d80*/  RET.ABS.NODEC R20 0x0 ;  /* 0x0000000014007950 */ /* 0x003fde0003e00000 */
.L_x_25:
[----:B------:R-:W-:-:S00]  /*0d90*/  BRA `(.L_x_25) ;  /* 0xfffffff000007947 */ /* 0x000fc0000383ffff */
[----:B------:R-:W-:-:S00]  /*0da0*/  NOP ;  /* 0x0000000000007918 */ /* 0x000fc00000000000 */
[----:B------:R-:W-:-:S00]  /*0db0*/  NOP ;  /* 0x0000000000007918 */ /* 0x000fc00000000000 */
[----:B------:R-:W-:-:S00]  /*0dc0*/  NOP ;  /* 0x0000000000007918 */ /* 0x000fc00000000000 */
[----:B------:R-:W-:-:S00]  /*0dd0*/  NOP ;  /* 0x0000000000007918 */ /* 0x000fc00000000000 */
[----:B------:R-:W-:-:S00]  /*0de0*/  NOP ;  /* 0x0000000000007918 */ /* 0x000fc00000000000 */
[----:B------:R-:W-:-:S00]  /*0df0*/  NOP ;  /* 0x0000000000007918 */ /* 0x000fc00000000000 */
.L_x_69:


//--------------------- .text.__cuda_sm3x_div_rn_noftz_f32 --------------------------
	.section	.text.__cuda_sm3x_div_rn_noftz_f32,"ax",@progbits
	.sectioninfo	@"SHI_REGISTERS=24"
	.align	128
.text.__cuda_sm3x_div_rn_noftz_f32:
        .weak           __cuda_sm3x_div_rn_noftz_f32
        .type           __cuda_sm3x_div_rn_noftz_f32,@function
        .size           __cuda_sm3x_div_rn_noftz_f32,(.L_x_70 - __cuda_sm3x_div_rn_noftz_f32)
__cuda_sm3x_div_rn_noftz_f32:
[----:B01----:R-:W-:-:S15]  /*0000*/  IADD3 R1, R1, -0x10, RZ ;  /* 0xfffffff001017810 */ /* 0x003fde0007ffe0ff */
[----:B01----:R1:W0:-:S15]  /*0010*/  S2R R0, SR_LMEMHIOFF ;  /* 0x0000000000007919 */ /* 0x00321e0000003700 */
[----:B01----:R-:W-:-:S15]  /*0020*/  ISETP.GE.U32.AND P0, PT, R1, R0, PT ;  /* 0x000000000100720c */ /* 0x003fde0003f06070 */
[----:B01----:R-:W-:-:S15]  /*0030*/  @P0 BRA `(.L_x_26) ;  /* 0x0000001000000947 */ /* 0x003fde0003800000 */
[----:B01----:R-:W-:-:S15]  /*0040*/  BPT.TRAP 0x1 ;  /* 0x000000040000795c */ /* 0x003fde0000300000 */
.L_x_26:
[----:B01----:R1:W-:-:S15]  /*0050*/  STL [R1+0x8], R21 ;  /* 0x0000081501007387 */ /* 0x0033de0000100800 */
[----:B01----:R1:W-:-:S15]  /*0060*/  STL [R1+0x4], R20 ;  /* 0x0000041401007387 */ /* 0x0033de0000100800 */
[----:B01----:R1:W-:-:S15]  /*0070*/  STL [R1], R2 ;  /* 0x0000000201007387 */ /* 0x0033de0000100800 */
[----:B01----:R-:W0:-:S15]  /*0080*/  BMOV.32.CLEAR R2, B6 ;  /* 0x0000000006027355 */ /* 0x003e1e0000100000 */
[----:B01----:R-:W-:-:S15]  /*0090*/  MOV R5, R5 ;  /* 0x0000000500057202 */ /* 0x003fde0000000f00 */
[----:B01----:R-:W-:-:S15]  /*00a0*/  MOV R4, R4 ;  /* 0x0000000400047202 */ /* 0x003fde0000000f00 */
[----:B01----:R-:W-:-:S15]  /*00b0*/  BSSY B6, `(.L_x_27) ;  /* 0x0000025000067945 */ /* 0x003fde0003800000 */
[----:B01----:R-:W-:-:S15]  /*00c0*/  MOV R4, R4 ;  /* 0x0000000400047202 */ /* 0x003fde0000000f00 */
[----:B01----:R-:W-:-:S15]  /*00d0*/  MOV R5, R5 ;  /* 0x0000000500057202 */ /* 0x003fde0000000f00 */
[----:B01----:R-:W-:-:S15]  /*00e0*/  MOV R0, R4 ;  /* 0x0000000400007202 */ /* 0x003fde0000000f00 */
[----:B01----:R-:W-:-:S15]  /*00f0*/  MOV R3, R5 ;  /* 0x0000000500037202 */ /* 0x003fde0000000f00 */
[----:B01----:R1:W0:-:S15]  /*0100*/  FCHK P0, R0, R3 ;  /* 0x0000000300007302 */ /* 0x00321e0000000000 */
[----:B01----:R-:W-:-:S15]  /*0110*/  MOV R4, R4 ;  /* 0x0000000400047202 */ /* 0x003fde0000000f00 */
[----:B01----:R-:W-:-:S15]  /*0120*/  MOV R5, R5 ;  /* 0x0000000500057202 */ /* 0x003fde0000000f00 */
[----:B01----:R-:W-:-:S15]  /*0130*/  @P0 BRA `(.L_x_28) ;  /* 0x0000010000000947 */ /* 0x003fde0003800000 */
[----:B01----:R-:W-:-:S15]  /*0140*/  MOV R5, R5 ;  /* 0x0000000500057202 */ /* 0x003fde0000000f00 */
[----:B01----:R1:W0:-:S15]  /*0150*/  MUFU.RCP R0, R5 ;  /* 0x0000000500007308 */ /* 0x00321e0000001000 */
[----:B01----:R-:W-:-:S15]  /*0160*/  FADD.FTZ R5, -RZ, -R5 ;  /* 0x80000005ff057221 */ /* 0x003fde0000010100 */
[----:B01----:R-:W-:-:S15]  /*0170*/  MOV R3, 0x3f800000 ;  /* 0x3f80000000037802 */ /* 0x003fde0000000f00 */
[----:B01----:R-:W-:-:S15]  /*0180*/  FFMA R3, R5, R0, R3 ;  /* 0x0000000005037223 */ /* 0x003fde0000000003 */
[----:B01----:R-:W-:-:S15]  /*0190*/  FFMA R3, R0, R3, R0 ;  /* 0x0000000300037223 */ /* 0x003fde0000000000 */
[----:B01----:R-:W-:-:S15]  /*01a0*/  MOV R0, RZ ;  /* 0x000000ff00007202 */ /* 0x003fde0000000f00 */
[----:B01----:R-:W-:-:S15]  /*01b0*/  MOV R4, R4 ;  /* 0x0000000400047202 */ /* 0x003fde0000000f00 */
[----:B01----:R-:W-:-:S15]  /*01c0*/  FFMA R0, R4, R3, R0 ;  /* 0x0000000304007223 */ /* 0x003fde0000000000 */
[----:B01----:R-:W-:-:S15]  /*01d0*/  FFMA R6, R5, R0, R4 ;  /* 0x0000000005067223 */ /* 0x003fde0000000004 */
[----:B01----:R-:W-:-:S15]  /*01e0*/  FFMA R6, R6, R3, R0 ;  /* 0x0000000306067223 */ /* 0x003fde0000000000 */
[----:B01----:R-:W-:-:S15]  /*01f0*/  FFMA R4, R5, R6, R4 ;  /* 0x0000000605047223 */ /* 0x003fde0000000004 */
[----:B01----:R-:W-:-:S15]  /*0200*/  FFMA R4, R4, R3, R6 ;  /* 0x0000000304047223 */ /* 0x003fde0000000006 */
[----:B01----:R-:W-:-:S15]  /*0210*/  MOV R4, R4 ;  /* 0x0000000400047202 */ /* 0x003fde0000000f00 */
[----:B01----:R-:W-:-:S15]  /*0220*/  MOV R4, R4 ;  /* 0x0000000400047202 */ /* 0x003fde0000000f00 */
[----:B01----:R-:W-:-:S15]  /*0230*/  BRA `(.L_x_29) ;  /* 0x000000a000007947 */ /* 0x003fde0003800000 */
.L_x_28:
[----:B01----:R-:W-:-:S15]  /*0240*/  MOV R4, R4 ;  /* 0x0000000400047202 */ /* 0x003fde0000000f00 */
[----:B01----:R-:W-:-:S15]  /*0250*/  MOV R5, R5 ;  /* 0x0000000500057202 */ /* 0x003fde0000000f00 */
[----:B01----:R-:W-:-:S15]  /*0260*/  MOV R4, R4 ;  /* 0x0000000400047202 */ /* 0x003fde0000000f00 */
[----:B01----:R-:W-:-:S15]  /*0270*/  MOV R5, R5 ;  /* 0x0000000500057202 */ /* 0x003fde0000000f00 */
[----:B01----:R-:W-:-:S15]  /*0280*/  MOV R20, 32@lo((__cuda_sm3x_div_rn_noftz_f32 + .L_x_0@srel)) ;  /* 0x0000000000147802 */ /* 0x003fde0000000f00 */
[----:B01----:R-:W-:-:S15]  /*0290*/  MOV R21, 32@hi((__cuda_sm3x_div_rn_noftz_f32 + .L_x_0@srel)) ;  /* 0x0000000000157802 */ /* 0x003fde0000000f00 */
[----:B01----:R-:W-:-:S15]  /*02a0*/  CALL.ABS.NOINC `(__cuda_sm3x_div_rn_noftz_f32_slowpath) ;  /* 0x0000000000007943 */ /* 0x003fde0003c00000 */
.L_x_0:
[----:B01----:R-:W-:-:S15]  /*02b0*/  MOV R4, R4 ;  /* 0x0000000400047202 */ /* 0x003fde0000000f00 */
[----:B01----:R-:W-:-:S15]  /*02c0*/  MOV R4, R4 ;  /* 0x0000000400047202 */ /* 0x003fde0000000f00 */
[----:B01----:R-:W-:-:S15]  /*02d0*/  MOV R4, R4 ;  /* 0x0000000400047202 */ /* 0x003fde0000000f00 */
.L_x_29:
[----:B01----:R-:W-:-:S15]  /*02e0*/  MOV R4, R4 ;  /* 0x0000000400047202 */ /* 0x003fde0000000f00 */
[----:B01----:R-:W-:-:S15]  /*02f0*/  BRA `(.L_x_30) ;  /* 0x0000000000007947 */ /* 0x003fde0003800000 */
.L_x_30:
[----:B01----:R-:W-:-:S15]  /*0300*/  BSYNC B6 ;  /* 0x0000000000067941 */ /* 0x003fde0003800000 */
.L_x_27:
[----:B01----:R1:W-:-:S15]  /*0310*/  BMOV.32 B6, R2 ;  /* 0x0000000206007356 */ /* 0x0033de0000000000 */
[----:B01----:R1:W0:-:S15]  /*0320*/  LDL R2, [R1] ;  /* 0x0000000001027983 */ /* 0x00321e0000100800 */
[----:B01----:R1:W0:-:S15]  /*0330*/  LDL R20, [R1+0x4] ;  /* 0x0000040001147983 */ /* 0x00321e0000100800 */
[----:B01----:R1:W0:-:S15]  /*0340*/  LDL R21, [R1+0x8] ;  /* 0x0000080001157983 */ /* 0x00321e0000100800 */
[----:B01----:R-:W-:-:S15]  /*0350*/  IADD3 R1, R1, 0x10, RZ ;  /* 0x0000001001017810 */ /* 0x003fde0007ffe0ff */
[----:B01----:R-:W-:-:S15]  /*0360*/  RET.ABS.NODEC R20 0x0 ;  /* 0x0000000014007950 */ /* 0x003fde0003e00000 */
.L_x_31:
[----:B------:R-:W-:-:S00]  /*0370*/  BRA `(.L_x_31) ;  /* 0xfffffff000007947 */ /* 0x000fc0000383ffff */
.L_x_70:


//--------------------- .text._Z12sleep_devicef   --------------------------
	.section	.text._Z12sleep_devicef,"ax",@progbits
	.sectioninfo	@"SHI_REGISTERS=28"
	.align	128
        .global         _Z12sleep_devicef
        .type           _Z12sleep_devicef,@function
        .size           _Z12sleep_devicef,(.L_x_56 - _Z12sleep_devicef)
_Z12sleep_devicef:
.text._Z12sleep_devicef:
[----:B01----:R-:W-:-:S15]  /*0000*/  IADD3 R1, R1, -0x28, RZ ;  /* 0xffffffd801017810 */ /* 0x003fde0007ffe0ff */
[----:B01----:R1:W0:-:S15]  /*0010*/  S2R R0, SR_LMEMHIOFF ;  /* 0x0000000000007919 */ /* 0x00321e0000003700 */
[----:B01----:R-:W-:-:S15]  /*0020*/  ISETP.GE.U32.AND P0, PT, R1, R0, PT ;  /* 0x000000000100720c */ /* 0x003fde0003f06070 */
[----:B01----:R-:W-:-:S15]  /*0030*/  @P0 BRA `(.L_x_32) ;  /* 0x0000001000000947 */ /* 0x003fde0003800000 */
[----:B01----:R-:W-:-:S15]  /*0040*/  BPT.TRAP 0x1 ;  /* 0x000000040000795c */ /* 0x003fde0000300000 */
.L_x_32:
[----:B01----:R1:W-:-:S15]  /*0050*/  STL [R1+0x24], R25 ;  /* 0x0000241901007387 */ /* 0x0033de0000100800 */
        /* <DEDUP_REMOVED lines=8> */
[----:B01----:R1:W-:-:S15]  /*00e0*/  STL [R1], R2 ;  /* 0x0000000201007387 */ /* 0x0033de0000100800 */
[----:B01----:R-:W0:-:S15]  /*00f0*/  BMOV.32.CLEAR R16, B6 ;  /* 0x0000000006107355 */ /* 0x003e1e0000100000 */
[----:B01----:R-:W-:-:S15]  /*0100*/  MOV R4, R4 ;  /* 0x0000000400047202 */ /* 0x003fde0000000f00 */
[----:B01----:R-:W-:-:S15]  /*0110*/  BSSY B6, `(.L_x_33) ;  /* 0x0000038000067945 */ /* 0x003fde0003800000 */
[----:B01----:R-:W-:-:S15]  /*0120*/  MOV R4, R4 ;  /* 0x0000000400047202 */ /* 0x003fde0000000f00 */
[----:B01----:R-:W-:-:S15]  /*0130*/  MOV R2, R4 ;  /* 0x0000000400027202 */ /* 0x003fde0000000f00 */
.L_x_57:
[----:B01----:R-:W-:-:S15]  /*0140*/  MOV R20, 32@lo((_Z12sleep_devicef + .L_x_1@srel)) ;  /* 0x0000000000147802 */ /* 0x003fde0000000f00 */
[----:B01----:R-:W-:-:S15]  /*0150*/  MOV R21, 32@hi((_Z12sleep_devicef + .L_x_1@srel)) ;  /* 0x0000000000157802 */ /* 0x003fde0000000f00 */
[----:B01----:R-:W-:-:S15]  /*0160*/  CALL.ABS.NOINC `(clock64) ;  /* 0x0000000000007943 */ /* 0x003fde0003c00000 */
.L_x_1:
        /* <DEDUP_REMOVED lines=8> */
.L_x_51:
[----:B01----:R-:W-:-:S15]  /*01f0*/  MOV R4, R4 ;  /* 0x0000000400047202 */ /* 0x003fde0000000f00 */
[----:B01----:R-:W-:-:S15]  /*0200*/  MOV R5, R5 ;  /* 0x0000000500057202 */ /* 0x003fde0000000f00 */
[----:B01----:R-:W-:-:S15]  /*0210*/  MOV R22, R4 ;  /* 0x0000000400167202 */ /* 0x003fde0000000f00 */
[----:B01----:R-:W-:-:S15]  /*0220*/  MOV R23, R5 ;  /* 0x0000000500177202 */ /* 0x003fde0000000f00 */
.L_x_52:
[----:B01----:R-:W-:-:S15]  /*0230*/  BRA `(.L_x_34) ;  /* 0x0000000000007947 */ /* 0x003fde0003800000 */
.L_x_34:
[----:B01----:R-:W-:-:S15]  /*0240*/  MOV R4, R22 ;  /* 0x0000001600047202 */ /* 0x003fde0000000f00 */
[----:B01----:R-:W-:-:S15]  /*0250*/  MOV R5, R23 ;  /* 0x0000001700057202 */ /* 0x003fde0000000f00 */
[----:B01----:R-:W-:-:S15]  /*0260*/  MOV R18, R4 ;  /* 0x0000000400127202 */ /* 0x003fde0000000f00 */
[----:B01----:R-:W-:-:S15]  /*0270*/  MOV R19, R5 ;  /* 0x0000000500137202 */ /* 0x003fde0000000f00 */
.L_x_53:
[----:B01----:R-:W-:-:S15]  /*0280*/  MOV R4, R18 ;  /* 0x0000001200047202 */ /* 0x003fde0000000f00 */
[----:B01----:R-:W-:-:S15]  /*0290*/  MOV R5, R19 ;  /* 0x0000001300057202 */ /* 0x003fde0000000f00 */
[----:B01----:R-:W-:-:S15]  /*02a0*/  MOV R0, R24 ;  /* 0x0000001800007202 */ /* 0x003fde0000000f00 */
[----:B01----:R-:W-:-:S15]  /*02b0*/  MOV R3, R25 ;  /* 0x0000001900037202 */ /* 0x003fde0000000f00 */
[----:B01----:R-:W-:-:S15]  /*02c0*/  IADD3 R4, P0, R4, -R0, RZ ;  /* 0x8000000004047210 */ /* 0x003fde0007f1e0ff */
[----:B01----:R-:W-:-:S15]  /*02d0*/  IADD3.X R5, R5, ~R3, RZ, P0, !PT ;  /* 0x8000000305057210 */ /* 0x003fde00007fe4ff */
[----:B01----:R-:W-:-:S15]  /*02e0*/  MOV R4, R4 ;  /* 0x0000000400047202 */ /* 0x003fde0000000f00 */
[----:B01----:R-:W-:-:S15]  /*02f0*/  MOV R5, R5 ;  /* 0x0000000500057202 */ /* 0x003fde0000000f00 */
[----:B01----:R1:W0:-:S15]  /*0300*/  I2F.S64 R4, R4 ;  /* 0x0000000400047312 */ /* 0x00321e0000301400 */
[----:B01----:R-:W-:-:S15]  /*0310*/  MOV R4, R4 ;  /* 0x0000000400047202 */ /* 0x003fde0000000f00 */
[----:B01----:R-:W-:-:S15]  /*0320*/  MOV R5, 0x4eca0f4c ;  /* 0x4eca0f4c00057802 */ /* 0x003fde0000000f00 */
[----:B01----:R-:W-:-:S15]  /*0330*/  MOV R20, 32@lo((_Z12sleep_devicef + .L_x_2@srel)) ;  /* 0x0000000000147802 */ /* 0x003fde0000000f00 */
[----:B01----:R-:W-:-:S15]  /*0340*/  MOV R21, 32@hi((_Z12sleep_devicef + .L_x_2@srel)) ;  /* 0x0000000000157802 */ /* 0x003fde0000000f00 */
[----:B01----:R-:W-:-:S15]  /*0350*/  CALL.ABS.NOINC `(__cuda_sm3x_div_rn_noftz_f32) ;  /* 0x0000000000007943 */ /* 0x003fde0003c00000 */
.L_x_2:
[----:B01----:R-:W-:-:S15]  /*0360*/  MOV R4, R4 ;  /* 0x0000000400047202 */ /* 0x003fde0000000f00 */
[----:B01----:R-:W-:-:S15]  /*0370*/  FSETP.LT.AND P0, PT, R4, R2, PT ;  /* 0x000000020400720b */ /* 0x003fde0003f01000 */
[----:B01----:R-:W-:-:S15]  /*0380*/  PLOP3.LUT P0, PT, P0, PT, PT, 0x8, 0x0 ;  /* 0x000000000000781c */ /* 0x003fde000070e170 */
[----:B01----:R-:W-:-:S15]  /*0390*/  @P0 BRA `(.L_x_35) ;  /* 0x000000d000000947 */ /* 0x003fde0003800000 */
[----:B01----:R-:W-:-:S15]  /*03a0*/  BRA `(.L_x_36) ;  /* 0x0000000000007947 */ /* 0x003fde0003800000 */
.L_x_36:
[----:B01----:R-:W-:-:S15]  /*03b0*/  MOV R20, 32@lo((_Z12sleep_devicef + .L_x_3@srel)) ;  /* 0x0000000000147802 */ /* 0x003fde0000000f00 */
[----:B01----:R-:W-:-:S15]  /*03c0*/  MOV R21, 32@hi((_Z12sleep_devicef + .L_x_3@srel)) ;  /* 0x0000000000157802 */ /* 0x003fde0000000f00 */
[----:B01----:R-:W-:-:S15]  /*03d0*/  CALL.ABS.NOINC `(clock64) ;  /* 0x0000000000007943 */ /* 0x003fde0003c00000 */
.L_x_3:
[----:B01----:R-:W-:-:S15]  /*03e0*/  MOV R4, R4 ;  /* 0x0000000400047202 */ /* 0x003fde0000000f00 */
[----:B01----:R-:W-:-:S15]  /*03f0*/  MOV R5, R5 ;  /* 0x0000000500057202 */ /* 0x003fde0000000f00 */
[----:B01----:R-:W-:-:S15]  /*0400*/  MOV R4, R4 ;  /* 0x0000000400047202 */ /* 0x003fde0000000f00 */
[----:B01----:R-:W-:-:S15]  /*0410*/  MOV R5, R5 ;  /* 0x0000000500057202 */ /* 0x003fde0000000f00 */
.L_x_54:
[----:B01----:R-:W-:-:S15]  /*0420*/  MOV R4, R4 ;  /* 0x0000000400047202 */ /* 0x003fde0000000f00 */
[----:B01----:R-:W-:-:S15]  /*0430*/  MOV R5, R5 ;  /* 0x0000000500057202 */ /* 0x003fde0000000f00 */
[----:B01----:R-:W-:-:S15]  /*0440*/  MOV R22, R4 ;  /* 0x0000000400167202 */ /* 0x003fde0000000f00 */
[----:B01----:R-:W-:-:S15]  /*0450*/  MOV R23, R5 ;  /* 0x0000000500177202 */ /* 0x003fde0000000f00 */
.L_x_55:
[----:B01----:R-:W-:-:S15]  /*0460*/  BRA `(.L_x_34) ;  /* 0xfffffdd000007947 */ /* 0x003fde000383ffff */
.L_x_35:
[----:B01----:R-:W-:-:S15]  /*0470*/  BRA `(.L_x_37) ;  /* 0x0000000000007947 */ /* 0x003fde0003800000 */
.L_x_37:
[----:B01----:R-:W-:-:S15]  /*0480*/  BRA `(.L_x_38) ;  /* 0x0000000000007947 */ /* 0x003fde0003800000 */
.L_x_38:
[----:B01----:R-:W-:-:S15]  /*0490*/  BSYNC B6 ;  /* 0x0000000000067941 */ /* 0x003fde0003800000 */
.L_x_33:
[----:B01----:R1:W-:-:S15]  /*04a0*/  BMOV.32 B6, R16 ;  /* 0x0000001006007356 */ /* 0x0033de0000000000 */
[----:B01----:R1:W0:-:S15]  /*04b0*/  LDL R2, [R1] ;  /* 0x0000000001027983 */ /* 0x00321e0000100800 */
[----:B01----:R1:W0:-:S15]  /*04c0*/  LDL R16, [R1+0x4] ;  /* 0x0000040001107983 */ /* 0x00321e0000100800 */
        /* <DEDUP_REMOVED lines=8> */
[----:B01----:R-:W-:-:S15]  /*0550*/  IADD3 R1, R1, 0x28, RZ ;  /* 0x0000002801017810 */ /* 0x003fde0007ffe0ff */
[----:B01----:R-:W-:-:S15]  /*0560*/  RET.ABS.NODEC R20 0x0 ;  /* 0x0000000014007950 */ /* 0x003fde0003e00000 */
.L_x_39:
[----:B------:R-:W-:-:S00]  /*0570*/  BRA `(.L_x_39) ;  /* 0xfffffff000007947 */ /* 0x000fc0000383ffff */
.L_x_56:


//--------------------- .text._Z10vector_addPKfS0_Pfi --------------------------
	.section	.text._Z10vector_addPKfS0_Pfi,"ax",@progbits
	.sectioninfo	@"SHI_REGISTERS=13"
	.align	128
        .global         _Z10vector_addPKfS0_Pfi
        .type           _Z10vector_addPKfS0_Pfi,@function
        .size           _Z10vector_addPKfS0_Pfi,(.L_x_58 - _Z10vector_addPKfS0_Pfi)
        .other          _Z10vector_addPKfS0_Pfi,@"STO_CUDA_ENTRY STV_DEFAULT"
_Z10vector_addPKfS0_Pfi:
.text._Z10vector_addPKfS0_Pfi:
[----:B01----:R-:W-:-:S15]  /*0000*/  MOV R1, c[0x0][0x28] ;  /* 0x00000a0000017a02 */ /* 0x003fde0000000f00 */
[----:B01----:R-:W-:-:S15]  /*0010*/  MOV R2, 0x160 ;  /* 0x0000016000027802 */ /* 0x003fde0000000f00 */
[----:B01----:R1:W0:-:S15]  /*0020*/  LDC.64 R2, c[0x0][R2] ;  /* 0x0000000002027b82 */ /* 0x00321e0000000a00 */
[----:B01----:R-:W-:-:S15]  /*0030*/  MOV R9, R2 ;  /* 0x0000000200097202 */ /* 0x003fde0000000f00 */
[----:B01----:R-:W-:-:S15]  /*0040*/  MOV R10, R3 ;  /* 0x00000003000a7202 */ /* 0x003fde0000000f00 */
[----:B01----:R-:W-:-:S15]  /*0050*/  MOV R9, R9 ;  /* 0x0000000900097202 */ /* 0x003fde0000000f00 */
[----:B01----:R-:W-:-:S15]  /*0060*/  MOV R10, R10 ;  /* 0x0000000a000a7202 */ /* 0x003fde0000000f00 */
        /* <DEDUP_REMOVED lines=13> */
[----:B01----:R1:W0:-:S15]  /*0140*/  LDC R0, c[0x0][R0] ;  /* 0x0000000000007b82 */ /* 0x00321e0000000800 */
        /* <DEDUP_REMOVED lines=8> */
.L_x_59:
[----:B01----:R1:W0:-:S15]  /*01d0*/  S2R R4, SR_CTAID.X ;  /* 0x0000000000047919 */ /* 0x00321e0000002500 */
[----:B01----:R-:W-:-:S15]  /*01e0*/  MOV R4, R4 ;  /* 0x0000000400047202 */ /* 0x003fde0000000f00 */
[----:B01----:R-:W-:-:S15]  /*01f0*/  MOV R5, c[0x0][0x0] ;  /* 0x0000000000057a02 */ /* 0x003fde0000000f00 */
[----:B01----:R-:W-:-:S15]  /*0200*/  IMAD R4, R4, R5, RZ ;  /* 0x0000000504047224 */ /* 0x003fde00078e02ff */
[----:B01----:R1:W0:-:S15]  /*0210*/  S2R R5, SR_TID.X ;  /* 0x0000000000057919 */ /* 0x00321e0000002100 */
[----:B01----:R-:W-:-:S15]  /*0220*/  MOV R5, R5 ;  /* 0x0000000500057202 */ /* 0x003fde0000000f00 */
[----:B01----:R-:W-:-:S15]  /*0230*/  IADD3 R4, R4, R5, RZ ;  /* 0x0000000504047210 */ /* 0x003fde0007ffe0ff */
[----:B01----:R-:W-:-:S15]  /*0240*/  MOV R6, R4 ;  /* 0x0000000400067202 */ /* 0x003fde0000000f00 */
[----:B01----:R-:W-:-:S15]  /*0250*/  ISETP.LT.AND P0, PT, R6, R3, PT ;  /* 0x000000030600720c */ /* 0x003fde0003f01270 */
[----:B01----:R-:W-:-:S15]  /*0260*/  PLOP3.LUT P0, PT, P0, PT, PT, 0x8, 0x0 ;  /* 0x000000000000781c */ /* 0x003fde000070e170 */
[----:B01----:R-:W-:-:S15]  /*0270*/  @P0 BRA `(.L_x_40) ;  /* 0x0000036000000947 */ /* 0x003fde0003800000 */
[----:B01----:R-:W-:-:S15]  /*0280*/  BRA `(.L_x_41) ;  /* 0x0000000000007947 */ /* 0x003fde0003800000 */
.L_x_41:
[----:B01----:R-:W-:-:S15]  /*0290*/  MOV R4, R6 ;  /* 0x0000000600047202 */ /* 0x003fde0000000f00 */
[----:B01----:R-:W-:-:S15]  /*02a0*/  SHF.R.S32.HI R5, RZ, 0x1f, R4 ;  /* 0x0000001fff057819 */ /* 0x003fde0000011404 */
[----:B01----:R-:W-:-:S15]  /*02b0*/  MOV R4, R4 ;  /* 0x0000000400047202 */ /* 0x003fde0000000f00 */
[----:B01----:R-:W-:-:S15]  /*02c0*/  MOV R5, R5 ;  /* 0x0000000500057202 */ /* 0x003fde0000000f00 */
[----:B01----:R-:W-:-:S15]  /*02d0*/  MOV R3, R4 ;  /* 0x0000000400037202 */ /* 0x003fde0000000f00 */
[----:B01----:R-:W-:-:S15]  /*02e0*/  MOV R5, R5 ;  /* 0x0000000500057202 */ /* 0x003fde0000000f00 */
[----:B01----:R-:W-:-:S15]  /*02f0*/  MOV R4, R3 ;  /* 0x0000000300047202 */ /* 0x003fde0000000f00 */
[----:B01----:R-:W-:-:S15]  /*0300*/  MOV R5, R5 ;  /* 0x0000000500057202 */ /* 0x003fde0000000f00 */
[----:B01----:R-:W-:-:S15]  /*0310*/  SHF.L.U64.HI R5, R4, 0x2, R5 ;  /* 0x0000000204057819 */ /* 0x003fde0000010205 */
[----:B01----:R-:W-:-:S15]  /*0320*/  SHF.L.U32 R4, R4, 0x2, RZ ;  /* 0x0000000204047819 */ /* 0x003fde00000006ff */
[----:B01----:R-:W-:-:S15]  /*0330*/  IADD3 R4, P0, R9, R4, RZ ;  /* 0x0000000409047210 */ /* 0x003fde0007f1e0ff */
[----:B01----:R-:W-:-:S15]  /*0340*/  IADD3.X R5, R10, R5, RZ, P0, !PT ;  /* 0x000000050a057210 */ /* 0x003fde00007fe4ff */
[----:B01----:R-:W-:-:S15]  /*0350*/  MOV R4, R4 ;  /* 0x0000000400047202 */ /* 0x003fde0000000f00 */
[----:B01----:R-:W-:-:S15]  /*0360*/  MOV R5, R5 ;  /* 0x0000000500057202 */ /* 0x003fde0000000f00 */
[----:B01----:R-:W-:-:S15]  /*0370*/  MOV R4, R4 ;  /* 0x0000000400047202 */ /* 0x003fde0000000f00 */
[----:B01----:R-:W-:-:S15]  /*0380*/  MOV R5, R5 ;  /* 0x0000000500057202 */ /* 0x003fde0000000f00 */
[----:B01----:R1:W0:-:S15]  /*0390*/  LD.E.SYS R3, [R4] ;  /* 0x0000000004037980 */ /* 0x00321e000010e900 */
        /* <DEDUP_REMOVED lines=17> */
[----:B01----:R-:W-:-:S15]  /*04b0*/  FADD R7, R3, R4 ;  /* 0x0000000403077221 */ /* 0x003fde0000000000 */
        /* <DEDUP_REMOVED lines=16> */
[----:B01----:R1:W-:-:S15]  /*05c0*/  ST.E.SYS [R2], R7 ;  /* 0x0000000002007385 */ /* 0x0033de000010e907 */
[----:B01----:R-:W-:-:S15]  /*05d0*/  BRA `(.L_x_40) ;  /* 0x0000000000007947 */ /* 0x003fde0003800000 */
.L_x_40:
[----:B------:R-:W-:Y:S06]  /*05e0*/  MEMBAR.SC.VC ;  /* 0x0000000000007992 */ /* 0x000fec0000005000 */
[----:B01----:R-:W-:-:S00]  /*05f0*/  ERRBAR ;  /* 0x00000000000079ab */ /* 0x003fc00000000000 */
[----:B01----:R-:W-:-:S15]  /*0600*/  EXIT ;  /* 0x000000000000794d */ /* 0x003fde0003800000 */
.L_x_60:
[----:B01----:R-:W-:-:S15]  /*0610*/  NOP ;  /* 0x0000000000007918 */ /* 0x003fde0000000000 */
.L_x_42:
[----:B------:R-:W-:-:S00]  /*0620*/  BRA `(.L_x_42) ;  /* 0xfffffff000007947 */ /* 0x000fc0000383ffff */
[----:B------:R-:W-:-:S00]  /*0630*/  NOP ;  /* 0x0000000000007918 */ /* 0x000fc00000000000 */
[----:B------:R-:W-:-:S00]  /*0640*/  NOP ;  /* 0x0000000000007918 */ /* 0x000fc00000000000 */
[----:B------:R-:W-:-:S00]  /*0650*/  NOP ;  /* 0x0000000000007918 */ /* 0x000fc00000000000 */
[----:B------:R-:W-:-:S00]  /*0660*/  NOP ;  /* 0x0000000000007918 */ /* 0x000fc00000000000 */
[----:B------:R-:W-:-:S00]  /*0670*/  NOP ;  /* 0x0000000000007918 */ /* 0x000fc00000000000 */
.L_x_58:


//--------------------- .text._Z3addiiPi          --------------------------
	.section	.text._Z3addiiPi,"ax",@progbits
	.sectioninfo	@"SHI_REGISTERS=8"
	.align	128
        .global         _Z3addiiPi
        .type           _Z3addiiPi,@function
        .size           _Z3addiiPi,(.L_x_61 - _Z3addiiPi)
        .other          _Z3addiiPi,@"STO_CUDA_ENTRY STV_DEFAULT"
_Z3addiiPi:
.text._Z3addiiPi:
[----:B01----:R-:W-:-:S15]  /*0000*/  MOV R1, c[0x0][0x28] ;  /* 0x00000a0000017a02 */ /* 0x003fde0000000f00 */
[----:B01----:R-:W-:-:S15]  /*0010*/  MOV R0, 0x160 ;  /* 0x0000016000007802 */ /* 0x003fde0000000f00 */
[----:B01----:R1:W0:-:S15]  /*0020*/  LDC R0, c[0x0][R0] ;  /* 0x0000000000007b82 */ /* 0x00321e0000000800 */
[----:B01----:R-:W-:-:S15]  /*0030*/  MOV R0, R0 ;  /* 0x0000000000007202 */ /* 0x003fde0000000f00 */
[----:B01----:R-:W-:-:S15]  /*0040*/  MOV R2, 0x164 ;  /* 0x0000016400027802 */ /* 0x003fde0000000f00 */
[----:B01----:R1:W0:-:S15]  /*0050*/  LDC R2, c[0x0][R2] ;  /* 0x0000000002027b82 */ /* 0x00321e0000000800 */
[----:B01----:R-:W-:-:S15]  /*0060*/  MOV R4, R2 ;  /* 0x0000000200047202 */ /* 0x003fde0000000f00 */
[----:B01----:R-:W-:-:S15]  /*0070*/  MOV R2, 0x168 ;  /* 0x0000016800027802 */ /* 0x003fde0000000f00 */
[----:B01----:R1:W0:-:S15]  /*0080*/  LDC.64 R2, c[0x0][R2] ;  /* 0x0000000002027b82 */ /* 0x00321e0000000a00 */
        /* <DEDUP_REMOVED lines=8> */
[----:B01----:R-:W-:-:S15]  /*0110*/  IADD3 R0, R0, R4, RZ ;  /* 0x0000000400007210 */ /* 0x003fde0007ffe0ff */
[----:B01----:R-:W-:-:S15]  /*0120*/  MOV R2, R2 ;  /* 0x0000000200027202 */ /* 0x003fde0000000f00 */
[----:B01----:R-:W-:-:S15]  /*0130*/  MOV R3, R3 ;  /* 0x0000000300037202 */ /* 0x003fde0000000f00 */
[----:B01----:R-:W-:-:S15]  /*0140*/  MOV R2, R2 ;  /* 0x0000000200027202 */ /* 0x003fde0000000f00 */
[----:B01----:R-:W-:-:S15]  /*0150*/  MOV R3, R3 ;  /* 0x0000000300037202 */ /* 0x003fde0000000f00 */
[----:B01----:R1:W-:-:S15]  /*0160*/  ST.E.SYS [R2], R0 ;  /* 0x0000000002007385 */ /* 0x0033de000010e900 */
[----:B------:R-:W-:Y:S06]  /*0170*/  MEMBAR.SC.VC ;  /* 0x0000000000007992 */ /* 0x000fec0000005000 */
[----:B01----:R-:W-:-:S00]  /*0180*/  ERRBAR ;  /* 0x00000000000079ab */ /* 0x003fc00000000000 */
[----:B01----:R-:W-:-:S15]  /*0190*/  EXIT ;  /* 0x000000000000794d */ /* 0x003fde0003800000 */
[----:B------:R-:W-:Y:S06]  /*01a0*/  MEMBAR.SC.VC ;  /* 0x0000000000007992 */ /* 0x000fec0000005000 */
[----:B01----:R-:W-:-:S00]  /*01b0*/  ERRBAR ;  /* 0x00000000000079ab */ /* 0x003fc00000000000 */
[----:B01----:R-:W-:-:S15]  /*01c0*/  EXIT ;  /* 0x000000000000794d */ /* 0x003fde0003800000 */
.L_x_43:
[----:B------:R-:W-:-:S00]  /*01d0*/  BRA `(.L_x_43) ;  /* 0xfffffff000007947 */ /* 0x000fc0000383ffff */
[----:B------:R-:W-:-:S00]  /*01e0*/  NOP ;  /* 0x0000000000007918 */ /* 0x000fc00000000000 */
[----:B------:R-:W-:-:S00]  /*01f0*/  NOP ;  /* 0x0000000000007918 */ /* 0x000fc00000000000 */
.L_x_61:


//--------------------- .text._Z9addKernelPiPKiS1_ --------------------------
	.section	.text._Z9addKernelPiPKiS1_,"ax",@progbits
	.sectioninfo	@"SHI_REGISTERS=28"
	.align	128
        .global         _Z9addKernelPiPKiS1_
        .type           _Z9addKernelPiPKiS1_,@function
        .size           _Z9addKernelPiPKiS1_,(.L_x_62 - _Z9addKernelPiPKiS1_)
        .other          _Z9addKernelPiPKiS1_,@"STO_CUDA_ENTRY STV_DEFAULT"
_Z9addKernelPiPKiS1_:
.text._Z9addKernelPiPKiS1_:
        /* <DEDUP_REMOVED lines=25> */
.L_x_63:
[----:B01----:R-:W-:-:S15]  /*0190*/  MOV R4, 0x40400000 ;  /* 0x4040000000047802 */ /* 0x003fde0000000f00 */
[----:B01----:R-:W-:-:S15]  /*01a0*/  MOV R4, R4 ;  /* 0x0000000400047202 */ /* 0x003fde0000000f00 */
[----:B01----:R-:W-:-:S15]  /*01b0*/  MOV R20, 32@lo((_Z9addKernelPiPKiS1_ + .L_x_4@srel)) ;  /* 0x0000000000147802 */ /* 0x003fde0000000f00 */
[----:B01----:R-:W-:-:S15]  /*01c0*/  MOV R21, 32@hi((_Z9addKernelPiPKiS1_ + .L_x_4@srel)) ;  /* 0x0000000000157802 */ /* 0x003fde0000000f00 */
[----:B01----:R-:W-:-:S15]  /*01d0*/  CALL.ABS.NOINC `(_Z12sleep_devicef) ;  /* 0x0000000000007943 */ /* 0x003fde0003c00000 */
.L_x_4:
[----:B01----:R1:W0:-:S15]  /*01e0*/  S2R R0, SR_TID.X ;  /* 0x0000000000007919 */ /* 0x00321e0000002100 */
[----:B01----:R-:W-:-:S15]  /*01f0*/  MOV R0, R0 ;  /* 0x0000000000007202 */ /* 0x003fde0000000f00 */
[----:B01----:R-:W-:-:S15]  /*0200*/  MOV R0, R0 ;  /* 0x0000000000007202 */ /* 0x003fde0000000f00 */
[----:B01----:R-:W-:-:S15]  /*0210*/  MOV R0, R0 ;  /* 0x0000000000007202 */ /* 0x003fde0000000f00 */
        /* <DEDUP_REMOVED lines=34> */
[----:B01----:R-:W-:-:S15]  /*0440*/  IADD3 R6, R3, R4, RZ ;  /* 0x0000000403067210 */ /* 0x003fde0007ffe0ff */
        /* <DEDUP_REMOVED lines=20> */
.L_x_64:
[----:B------:R-:W-:Y:S06]  /*0590*/  MEMBAR.SC.VC ;  /* 0x0000000000007992 */ /* 0x000fec0000005000 */
[----:B01----:R-:W-:-:S00]  /*05a0*/  ERRBAR ;  /* 0x00000000000079ab */ /* 0x003fc00000000000 */
[----:B01----:R-:W-:-:S15]  /*05b0*/  EXIT ;  /* 0x000000000000794d */ /* 0x003fde0003800000 */
.L_x_44:
[----:B------:R-:W-:-:S00]  /*05c0*/  BRA `(.L_x_44) ;  /* 0xfffffff000007947 */ /* 0x000fc0000383ffff */
[----:B------:R-:W-:-:S00]  /*05d0*/  NOP ;  /* 0x0000000000007918 */ /* 0x000fc00000000000 */
[----:B------:R-:W-:-:S00]  /*05e0*/  NOP ;  /* 0x0000000000007918 */ /* 0x000fc00000000000 */
[----:B------:R-:W-:-:S00]  /*05f0*/  NOP ;  /* 0x0000000000007918 */ /* 0x000fc00000000000 */
.L_x_62:


//--------------------- .text._Z12delay_devicef   --------------------------
	.section	.text._Z12delay_devicef,"ax",@progbits
	.sectioninfo	@"SHI_REGISTERS=28"
	.align	128
        .global         _Z12delay_devicef
        .type           _Z12delay_devicef,@function
        .size           _Z12delay_devicef,(.L_x_65 - _Z12delay_devicef)
        .other          _Z12delay_devicef,@"STO_CUDA_ENTRY STV_DEFAULT"
_Z12delay_devicef:
.text._Z12delay_devicef:
[----:B01----:R-:W-:-:S15]  /*0000*/  MOV R1, c[0x0][0x28] ;  /* 0x00000a0000017a02 */ /* 0x003fde0000000f00 */
[----:B01----:R-:W-:-:S15]  /*0010*/  MOV R0, 0x160 ;  /* 0x0000016000007802 */ /* 0x003fde0000000f00 */
[----:B01----:R1:W0:-:S15]  /*0020*/  LDC R0, c[0x0][R0] ;  /* 0x0000000000007b82 */ /* 0x00321e0000000800 */
[----:B01----:R-:W-:-:S15]  /*0030*/  MOV R0, R0 ;  /* 0x0000000000007202 */ /* 0x003fde0000000f00 */
[----:B01----:R-:W-:-:S15]  /*0040*/  MOV R2, R0 ;  /* 0x0000000000027202 */ /* 0x003fde0000000f00 */
[----:B01----:R-:W-:-:S15]  /*0050*/  MOV R4, R2 ;  /* 0x0000000200047202 */ /* 0x003fde0000000f00 */
[----:B01----:R-:W-:-:S15]  /*0060*/  MOV R20, 32@lo((_Z12delay_devicef + .L_x_5@srel)) ;  /* 0x0000000000147802 */ /* 0x003fde0000000f00 */
[----:B01----:R-:W-:-:S15]  /*0070*/  MOV R21, 32@hi((_Z12delay_devicef + .L_x_5@srel)) ;  /* 0x0000000000157802 */ /* 0x003fde0000000f00 */
[----:B01----:R-:W-:-:S15]  /*0080*/  CALL.ABS.NOINC `(_Z12sleep_devicef) ;  /* 0x0000000000007943 */ /* 0x003fde0003c00000 */
.L_x_5:
[----:B------:R-:W-:Y:S06]  /*0090*/  MEMBAR.SC.VC ;  /* 0x0000000000007992 */ /* 0x000fec0000005000 */
[----:B01----:R-:W-:-:S00]  /*00a0*/  ERRBAR ;  /* 0x00000000000079ab */ /* 0x003fc00000000000 */
[----:B01----:R-:W-:-:S15]  /*00b0*/  EXIT ;  /* 0x000000000000794d */ /* 0x003fde0003800000 */
[----:B------:R-:W-:Y:S06]  /*00c0*/  MEMBAR.SC.VC ;  /* 0x0000000000007992 */ /* 0x000fec0000005000 */
[----:B01----:R-:W-:-:S00]  /*00d0*/  ERRBAR ;  /* 0x00000000000079ab */ /* 0x003fc00000000000 */
[----:B01----:R-:W-:-:S15]  /*00e0*/  EXIT ;  /* 0x000000000000794d */ /* 0x003fde0003800000 */
.L_x_45:
[----:B------:R-:W-:-:S00]  /*00f0*/  BRA `(.L_x_45) ;  /* 0xfffffff000007947 */ /* 0x000fc0000383ffff */
.L_x_65:


//--------------------- .text._Z18arraySelfIncrementPii --------------------------
	.section	.text._Z18arraySelfIncrementPii,"ax",@progbits
	.sectioninfo	@"SHI_REGISTERS=11"
	.align	128
        .global         _Z18arraySelfIncrementPii
        .type           _Z18arraySelfIncrementPii,@function
        .size           _Z18arraySelfIncrementPii,(.L_x_66 - _Z18arraySelfIncrementPii)
        .other          _Z18arraySelfIncrementPii,@"STO_CUDA_ENTRY STV_DEFAULT"
_Z18arraySelfIncrementPii:
.text._Z18arraySelfIncrementPii:
        /* <DEDUP_REMOVED lines=13> */
.L_x_67:
        /* <DEDUP_REMOVED lines=12> */
.L_x_47:
        /* <DEDUP_REMOVED lines=17> */
[----:B01----:R-:W-:-:S15]  /*02a0*/  IADD3 R0, R2, 0x1, RZ ;  /* 0x0000000102007810 */ /* 0x003fde0007ffe0ff */
[----:B01----:R-:W-:-:S15]  /*02b0*/  MOV R2, R5 ;  /* 0x0000000500027202 */ /* 0x003fde0000000f00 */
[----:B01----:R-:W-:-:S15]  /*02c0*/  MOV R3, R6 ;  /* 0x0000000600037202 */ /* 0x003fde0000000f00 */
[----:B01----:R-:W-:-:S15]  /*02d0*/  MOV R2, R2 ;  /* 0x0000000200027202 */ /* 0x003fde0000000f00 */
[----:B01----:R-:W-:-:S15]  /*02e0*/  MOV R3, R3 ;  /* 0x0000000300037202 */ /* 0x003fde0000000f00 */
[----:B01----:R1:W-:-:S15]  /*02f0*/  ST.E.SYS [R2], R0 ;  /* 0x0000000002007385 */ /* 0x0033de000010e900 */
[----:B01----:R-:W-:-:S15]  /*0300*/  BRA `(.L_x_46) ;  /* 0x0000000000007947 */ /* 0x003fde0003800000 */
.L_x_46:
[----:B------:R-:W-:Y:S06]  /*0310*/  MEMBAR.SC.VC ;  /* 0x0000000000007992 */ /* 0x000fec0000005000 */
[----:B01----:R-:W-:-:S00]  /*0320*/  ERRBAR ;  /* 0x00000000000079ab */ /* 0x003fc00000000000 */
[----:B01----:R-:W-:-:S15]  /*0330*/  EXIT ;  /* 0x000000000000794d */ /* 0x003fde0003800000 */
.L_x_68:
[----:B01----:R-:W-:-:S15]  /*0340*/  NOP ;  /* 0x0000000000007918 */ /* 0x003fde0000000000 */
.L_x_48:
[----:B------:R-:W-:-:S00]  /*0350*/  BRA `(.L_x_48) ;  /* 0xfffffff000007947 */ /* 0x000fc0000383ffff */
[----:B------:R-:W-:-:S00]  /*0360*/  NOP ;  /* 0x0000000000007918 */ /* 0x000fc00000000000 */
[----:B------:R-:W-:-:S00]  /*0370*/  NOP ;  /* 0x0000000000007918 */ /* 0x000fc00000000000 */
.L_x_66:


//--------------------- .text.clock64             --------------------------
	.section	.text.clock64,"ax",@progbits
	.sectioninfo	@"SHI_REGISTERS=24"
	.align	128
.text.clock64:
        .type           clock64,@function
        .size           clock64,(.L_x_71 - clock64)
clock64:
[----:B01----:R-:W-:-:S15]  /*0000*/  CS2R R4, SR_CLOCKLO ;  /* 0x0000000000047805 */ /* 0x003fde0000015000 */
        /* <DEDUP_REMOVED lines=10> */
[----:B01----:R-:W-:-:S15]  /*00b0*/  BRA `(.L_x_49) ;  /* 0x0000000000007947 */ /* 0x003fde0003800000 */
.L_x_49:
[----:B01----:R-:W-:-:S15]  /*00c0*/  MOV R4, R4 ;  /* 0x0000000400047202 */ /* 0x003fde0000000f00 */
[----:B01----:R-:W-:-:S15]  /*00d0*/  MOV R5, R5 ;  /* 0x0000000500057202 */ /* 0x003fde0000000f00 */
[----:B01----:R-:W-:-:S15]  /*00e0*/  RET.ABS.NODEC R20 0x0 ;  /* 0x0000000014007950 */ /* 0x003fde0003e00000 */
.L_x_50:
[----:B------:R-:W-:-:S00]  /*00f0*/  BRA `(.L_x_50) ;  /* 0xfffffff000007947 */ /* 0x000fc0000383ffff */
.L_x_71:
